//
// Generated by NVIDIA NVVM Compiler
//
// Compiler Build ID: CL-36424714
// Cuda compilation tools, release 13.0, V13.0.88
// Based on NVVM 20.0.0
//

.version 9.0
.target sm_100
.address_size 64

	// .globl	_Z27transformacionSinCompartidaPfS_S_i
.extern .shared .align 16 .b8 sdata[];

.visible .entry _Z27transformacionSinCompartidaPfS_S_i(
	.param .u64 .ptr .align 1 _Z27transformacionSinCompartidaPfS_S_i_param_0,
	.param .u64 .ptr .align 1 _Z27transformacionSinCompartidaPfS_S_i_param_1,
	.param .u64 .ptr .align 1 _Z27transformacionSinCompartidaPfS_S_i_param_2,
	.param .u32 _Z27transformacionSinCompartidaPfS_S_i_param_3
)
{
	.reg .pred 	%p<39>;
	.reg .b32 	%r<62>;
	.reg .b32 	%f<173>;
	.reg .b64 	%rd<26>;

	ld.param.u64 	%rd12, [_Z27transformacionSinCompartidaPfS_S_i_param_0];
	ld.param.u64 	%rd13, [_Z27transformacionSinCompartidaPfS_S_i_param_1];
	ld.param.u64 	%rd11, [_Z27transformacionSinCompartidaPfS_S_i_param_2];
	ld.param.u32 	%r18, [_Z27transformacionSinCompartidaPfS_S_i_param_3];
	cvta.to.global.u64 	%rd1, %rd13;
	cvta.to.global.u64 	%rd2, %rd12;
	mov.u32 	%r19, %tid.x;
	mov.u32 	%r1, %ntid.x;
	mov.u32 	%r20, %ctaid.x;
	mad.lo.s32 	%r2, %r1, %r20, %r19;
	setp.ge.s32 	%p1, %r2, %r18;
	@%p1 bra 	$L__BB0_58;
	div.s32 	%r22, %r18, %r2;
	mul.lo.s32 	%r3, %r22, %r1;
	cvt.rn.f32.s32 	%f1, %r2;
	and.b32  	%r4, %r1, 7;
	setp.lt.u32 	%p2, %r1, 8;
	mov.f32 	%f172, 0f00000000;
	mov.b32 	%r60, 0;
	@%p2 bra 	$L__BB0_28;
	and.b32  	%r60, %r1, 2040;
	and.b32  	%r23, %r1, -8;
	neg.s32 	%r58, %r23;
	add.s64 	%rd3, %rd2, 16;
	add.s64 	%rd4, %rd1, 16;
	mov.f32 	%f172, 0f00000000;
	mov.u32 	%r57, %r3;
$L__BB0_3:
	.pragma "nounroll";
	mul.wide.s32 	%rd14, %r57, 4;
	add.s64 	%rd5, %rd3, %rd14;
	add.s64 	%rd6, %rd4, %rd14;
	ld.global.f32 	%f88, [%rd5+-16];
	mul.f32 	%f3, %f88, %f1;
	cvt.rpi.f32.f32 	%f89, %f3;
	cvt.rzi.s32.f32 	%r24, %f89;
	and.b32  	%r25, %r24, 1;
	setp.eq.b32 	%p3, %r25, 1;
	@%p3 bra 	$L__BB0_5;
	ld.global.f32 	%f91, [%rd6+-16];
	add.f32 	%f151, %f3, %f91;
	bra.uni 	$L__BB0_6;
$L__BB0_5:
	ld.global.f32 	%f90, [%rd6+-16];
	sub.f32 	%f151, %f3, %f90;
$L__BB0_6:
	add.f32 	%f7, %f172, %f151;
	ld.global.f32 	%f92, [%rd5+-12];
	mul.f32 	%f8, %f92, %f1;
	cvt.rpi.f32.f32 	%f93, %f8;
	cvt.rzi.s32.f32 	%r26, %f93;
	and.b32  	%r27, %r26, 1;
	setp.eq.b32 	%p4, %r27, 1;
	not.pred 	%p5, %p4;
	@%p5 bra 	$L__BB0_8;
	ld.global.f32 	%f94, [%rd6+-12];
	sub.f32 	%f152, %f8, %f94;
	bra.uni 	$L__BB0_9;
$L__BB0_8:
	ld.global.f32 	%f95, [%rd6+-12];
	add.f32 	%f152, %f8, %f95;
$L__BB0_9:
	add.f32 	%f12, %f7, %f152;
	ld.global.f32 	%f96, [%rd5+-8];
	mul.f32 	%f13, %f96, %f1;
	cvt.rpi.f32.f32 	%f97, %f13;
	cvt.rzi.s32.f32 	%r28, %f97;
	and.b32  	%r29, %r28, 1;
	setp.eq.b32 	%p6, %r29, 1;
	not.pred 	%p7, %p6;
	@%p7 bra 	$L__BB0_11;
	ld.global.f32 	%f98, [%rd6+-8];
	sub.f32 	%f153, %f13, %f98;
	bra.uni 	$L__BB0_12;
$L__BB0_11:
	ld.global.f32 	%f99, [%rd6+-8];
	add.f32 	%f153, %f13, %f99;
$L__BB0_12:
	add.f32 	%f17, %f12, %f153;
	ld.global.f32 	%f100, [%rd5+-4];
	mul.f32 	%f18, %f100, %f1;
	cvt.rpi.f32.f32 	%f101, %f18;
	cvt.rzi.s32.f32 	%r30, %f101;
	and.b32  	%r31, %r30, 1;
	setp.eq.b32 	%p8, %r31, 1;
	not.pred 	%p9, %p8;
	@%p9 bra 	$L__BB0_14;
	ld.global.f32 	%f102, [%rd6+-4];
	sub.f32 	%f154, %f18, %f102;
	bra.uni 	$L__BB0_15;
$L__BB0_14:
	ld.global.f32 	%f103, [%rd6+-4];
	add.f32 	%f154, %f18, %f103;
$L__BB0_15:
	add.f32 	%f22, %f17, %f154;
	ld.global.f32 	%f104, [%rd5];
	mul.f32 	%f23, %f104, %f1;
	cvt.rpi.f32.f32 	%f105, %f23;
	cvt.rzi.s32.f32 	%r32, %f105;
	and.b32  	%r33, %r32, 1;
	setp.eq.b32 	%p10, %r33, 1;
	not.pred 	%p11, %p10;
	@%p11 bra 	$L__BB0_17;
	ld.global.f32 	%f106, [%rd6];
	sub.f32 	%f155, %f23, %f106;
	bra.uni 	$L__BB0_18;
$L__BB0_17:
	ld.global.f32 	%f107, [%rd6];
	add.f32 	%f155, %f23, %f107;
$L__BB0_18:
	add.f32 	%f27, %f22, %f155;
	ld.global.f32 	%f108, [%rd5+4];
	mul.f32 	%f28, %f108, %f1;
	cvt.rpi.f32.f32 	%f109, %f28;
	cvt.rzi.s32.f32 	%r34, %f109;
	and.b32  	%r35, %r34, 1;
	setp.eq.b32 	%p12, %r35, 1;
	not.pred 	%p13, %p12;
	@%p13 bra 	$L__BB0_20;
	ld.global.f32 	%f110, [%rd6+4];
	sub.f32 	%f156, %f28, %f110;
	bra.uni 	$L__BB0_21;
$L__BB0_20:
	ld.global.f32 	%f111, [%rd6+4];
	add.f32 	%f156, %f28, %f111;
$L__BB0_21:
	add.f32 	%f32, %f27, %f156;
	ld.global.f32 	%f112, [%rd5+8];
	mul.f32 	%f33, %f112, %f1;
	cvt.rpi.f32.f32 	%f113, %f33;
	cvt.rzi.s32.f32 	%r36, %f113;
	and.b32  	%r37, %r36, 1;
	setp.eq.b32 	%p14, %r37, 1;
	not.pred 	%p15, %p14;
	@%p15 bra 	$L__BB0_23;
	ld.global.f32 	%f114, [%rd6+8];
	sub.f32 	%f157, %f33, %f114;
	bra.uni 	$L__BB0_24;
$L__BB0_23:
	ld.global.f32 	%f115, [%rd6+8];
	add.f32 	%f157, %f33, %f115;
$L__BB0_24:
	add.f32 	%f37, %f32, %f157;
	ld.global.f32 	%f116, [%rd5+12];
	mul.f32 	%f38, %f116, %f1;
	cvt.rpi.f32.f32 	%f117, %f38;
	cvt.rzi.s32.f32 	%r38, %f117;
	and.b32  	%r39, %r38, 1;
	setp.eq.b32 	%p16, %r39, 1;
	not.pred 	%p17, %p16;
	@%p17 bra 	$L__BB0_26;
	ld.global.f32 	%f118, [%rd6+12];
	sub.f32 	%f158, %f38, %f118;
	bra.uni 	$L__BB0_27;
$L__BB0_26:
	ld.global.f32 	%f119, [%rd6+12];
	add.f32 	%f158, %f38, %f119;
$L__BB0_27:
	add.f32 	%f172, %f37, %f158;
	add.s32 	%r58, %r58, 8;
	add.s32 	%r57, %r57, 8;
	setp.ne.s32 	%p18, %r58, 0;
	@%p18 bra 	$L__BB0_3;
$L__BB0_28:
	setp.eq.s32 	%p19, %r4, 0;
	@%p19 bra 	$L__BB0_57;
	and.b32  	%r12, %r1, 3;
	setp.lt.u32 	%p20, %r4, 4;
	@%p20 bra 	$L__BB0_43;
	add.s32 	%r40, %r60, %r3;
	mul.wide.s32 	%rd15, %r40, 4;
	add.s64 	%rd7, %rd2, %rd15;
	ld.global.f32 	%f121, [%rd7];
	mul.f32 	%f45, %f121, %f1;
	cvt.rpi.f32.f32 	%f122, %f45;
	cvt.rzi.s32.f32 	%r41, %f122;
	and.b32  	%r42, %r41, 1;
	setp.eq.b32 	%p21, %r42, 1;
	not.pred 	%p22, %p21;
	add.s64 	%rd8, %rd1, %rd15;
	@%p22 bra 	$L__BB0_32;
	ld.global.f32 	%f123, [%rd8];
	sub.f32 	%f161, %f45, %f123;
	bra.uni 	$L__BB0_33;
$L__BB0_32:
	ld.global.f32 	%f124, [%rd8];
	add.f32 	%f161, %f45, %f124;
$L__BB0_33:
	add.f32 	%f49, %f172, %f161;
	ld.global.f32 	%f125, [%rd7+4];
	mul.f32 	%f50, %f125, %f1;
	cvt.rpi.f32.f32 	%f126, %f50;
	cvt.rzi.s32.f32 	%r43, %f126;
	and.b32  	%r44, %r43, 1;
	setp.eq.b32 	%p23, %r44, 1;
	not.pred 	%p24, %p23;
	@%p24 bra 	$L__BB0_35;
	ld.global.f32 	%f127, [%rd8+4];
	sub.f32 	%f162, %f50, %f127;
	bra.uni 	$L__BB0_36;
$L__BB0_35:
	ld.global.f32 	%f128, [%rd8+4];
	add.f32 	%f162, %f50, %f128;
$L__BB0_36:
	add.f32 	%f54, %f49, %f162;
	ld.global.f32 	%f129, [%rd7+8];
	mul.f32 	%f55, %f129, %f1;
	cvt.rpi.f32.f32 	%f130, %f55;
	cvt.rzi.s32.f32 	%r45, %f130;
	and.b32  	%r46, %r45, 1;
	setp.eq.b32 	%p25, %r46, 1;
	not.pred 	%p26, %p25;
	@%p26 bra 	$L__BB0_38;
	ld.global.f32 	%f131, [%rd8+8];
	sub.f32 	%f163, %f55, %f131;
	bra.uni 	$L__BB0_39;
$L__BB0_38:
	ld.global.f32 	%f132, [%rd8+8];
	add.f32 	%f163, %f55, %f132;
$L__BB0_39:
	add.f32 	%f59, %f54, %f163;
	ld.global.f32 	%f133, [%rd7+12];
	mul.f32 	%f60, %f133, %f1;
	cvt.rpi.f32.f32 	%f134, %f60;
	cvt.rzi.s32.f32 	%r47, %f134;
	and.b32  	%r48, %r47, 1;
	setp.eq.b32 	%p27, %r48, 1;
	not.pred 	%p28, %p27;
	@%p28 bra 	$L__BB0_41;
	ld.global.f32 	%f135, [%rd8+12];
	sub.f32 	%f164, %f60, %f135;
	bra.uni 	$L__BB0_42;
$L__BB0_41:
	ld.global.f32 	%f136, [%rd8+12];
	add.f32 	%f164, %f60, %f136;
$L__BB0_42:
	add.f32 	%f172, %f59, %f164;
	add.s32 	%r60, %r60, 4;
$L__BB0_43:
	setp.eq.s32 	%p29, %r12, 0;
	@%p29 bra 	$L__BB0_57;
	setp.eq.s32 	%p30, %r12, 1;
	@%p30 bra 	$L__BB0_52;
	add.s32 	%r49, %r60, %r3;
	mul.wide.s32 	%rd16, %r49, 4;
	add.s64 	%rd9, %rd2, %rd16;
	ld.global.f32 	%f138, [%rd9];
	mul.f32 	%f67, %f138, %f1;
	cvt.rpi.f32.f32 	%f139, %f67;
	cvt.rzi.s32.f32 	%r50, %f139;
	and.b32  	%r51, %r50, 1;
	setp.eq.b32 	%p31, %r51, 1;
	not.pred 	%p32, %p31;
	add.s64 	%rd10, %rd1, %rd16;
	@%p32 bra 	$L__BB0_47;
	ld.global.f32 	%f140, [%rd10];
	sub.f32 	%f167, %f67, %f140;
	bra.uni 	$L__BB0_48;
$L__BB0_47:
	ld.global.f32 	%f141, [%rd10];
	add.f32 	%f167, %f67, %f141;
$L__BB0_48:
	add.f32 	%f71, %f172, %f167;
	ld.global.f32 	%f142, [%rd9+4];
	mul.f32 	%f72, %f142, %f1;
	cvt.rpi.f32.f32 	%f143, %f72;
	cvt.rzi.s32.f32 	%r52, %f143;
	and.b32  	%r53, %r52, 1;
	setp.eq.b32 	%p33, %r53, 1;
	not.pred 	%p34, %p33;
	@%p34 bra 	$L__BB0_50;
	ld.global.f32 	%f144, [%rd10+4];
	sub.f32 	%f168, %f72, %f144;
	bra.uni 	$L__BB0_51;
$L__BB0_50:
	ld.global.f32 	%f145, [%rd10+4];
	add.f32 	%f168, %f72, %f145;
$L__BB0_51:
	add.f32 	%f172, %f71, %f168;
	add.s32 	%r60, %r60, 2;
$L__BB0_52:
	and.b32  	%r54, %r1, 1;
	setp.eq.b32 	%p35, %r54, 1;
	not.pred 	%p36, %p35;
	@%p36 bra 	$L__BB0_57;
	add.s32 	%r17, %r60, %r3;
	mul.wide.s32 	%rd17, %r17, 4;
	add.s64 	%rd18, %rd2, %rd17;
	ld.global.f32 	%f146, [%rd18];
	mul.f32 	%f79, %f146, %f1;
	cvt.rpi.f32.f32 	%f147, %f79;
	cvt.rzi.s32.f32 	%r55, %f147;
	and.b32  	%r56, %r55, 1;
	setp.eq.b32 	%p37, %r56, 1;
	not.pred 	%p38, %p37;
	@%p38 bra 	$L__BB0_55;
	add.s64 	%rd20, %rd1, %rd17;
	ld.global.f32 	%f148, [%rd20];
	sub.f32 	%f171, %f79, %f148;
	bra.uni 	$L__BB0_56;
$L__BB0_55:
	add.s64 	%rd22, %rd1, %rd17;
	ld.global.f32 	%f149, [%rd22];
	add.f32 	%f171, %f79, %f149;
$L__BB0_56:
	add.f32 	%f172, %f172, %f171;
$L__BB0_57:
	cvta.to.global.u64 	%rd23, %rd11;
	mul.wide.s32 	%rd24, %r2, 4;
	add.s64 	%rd25, %rd23, %rd24;
	st.global.f32 	[%rd25], %f172;
$L__BB0_58:
	ret;

}
	// .globl	_Z27transformacionConCompartidaPfS_S_i
.visible .entry _Z27transformacionConCompartidaPfS_S_i(
	.param .u64 .ptr .align 1 _Z27transformacionConCompartidaPfS_S_i_param_0,
	.param .u64 .ptr .align 1 _Z27transformacionConCompartidaPfS_S_i_param_1,
	.param .u64 .ptr .align 1 _Z27transformacionConCompartidaPfS_S_i_param_2,
	.param .u32 _Z27transformacionConCompartidaPfS_S_i_param_3
)
{
	.reg .pred 	%p<39>;
	.reg .b32 	%r<94>;
	.reg .b32 	%f<175>;
	.reg .b64 	%rd<12>;

	ld.param.u64 	%rd2, [_Z27transformacionConCompartidaPfS_S_i_param_0];
	ld.param.u64 	%rd3, [_Z27transformacionConCompartidaPfS_S_i_param_1];
	ld.param.u64 	%rd1, [_Z27transformacionConCompartidaPfS_S_i_param_2];
	ld.param.u32 	%r28, [_Z27transformacionConCompartidaPfS_S_i_param_3];
	cvta.to.global.u64 	%rd4, %rd3;
	cvta.to.global.u64 	%rd5, %rd2;
	mov.u32 	%r29, %tid.x;
	mov.u32 	%r1, %ntid.x;
	mov.u32 	%r30, %ctaid.x;
	mad.lo.s32 	%r2, %r1, %r30, %r29;
	shl.b32 	%r31, %r1, 2;
	mov.u32 	%r32, sdata;
	add.s32 	%r3, %r32, %r31;
	mul.wide.s32 	%rd6, %r2, 4;
	add.s64 	%rd7, %rd5, %rd6;
	ld.global.f32 	%f85, [%rd7];
	shl.b32 	%r33, %r29, 2;
	add.s32 	%r34, %r32, %r33;
	st.shared.f32 	[%r34], %f85;
	add.s64 	%rd8, %rd4, %rd6;
	ld.global.f32 	%f86, [%rd8];
	add.s32 	%r35, %r3, %r33;
	st.shared.f32 	[%r35], %f86;
	bar.sync 	0;
	setp.ge.s32 	%p1, %r2, %r28;
	@%p1 bra 	$L__BB1_58;
	div.s32 	%r4, %r28, %r2;
	mul.lo.s32 	%r5, %r4, %r1;
	cvt.rn.f32.s32 	%f1, %r2;
	and.b32  	%r6, %r1, 7;
	setp.lt.u32 	%p2, %r1, 8;
	mov.f32 	%f174, 0f00000000;
	mov.b32 	%r92, 0;
	@%p2 bra 	$L__BB1_28;
	and.b32  	%r92, %r1, 2040;
	and.b32  	%r37, %r1, -8;
	neg.s32 	%r90, %r37;
	shl.b32 	%r38, %r5, 2;
	add.s32 	%r40, %r38, %r32;
	add.s32 	%r89, %r40, 16;
	shl.b32 	%r41, %r4, 2;
	add.s32 	%r42, %r41, 4;
	mad.lo.s32 	%r43, %r1, %r42, %r32;
	add.s32 	%r88, %r43, 16;
	mov.f32 	%f174, 0f00000000;
$L__BB1_3:
	.pragma "nounroll";
	ld.shared.f32 	%f90, [%r89+-16];
	mul.f32 	%f3, %f90, %f1;
	cvt.rpi.f32.f32 	%f91, %f3;
	cvt.rzi.s32.f32 	%r44, %f91;
	and.b32  	%r45, %r44, 1;
	setp.eq.b32 	%p3, %r45, 1;
	@%p3 bra 	$L__BB1_5;
	ld.shared.f32 	%f93, [%r88+-16];
	add.f32 	%f153, %f3, %f93;
	bra.uni 	$L__BB1_6;
$L__BB1_5:
	ld.shared.f32 	%f92, [%r88+-16];
	sub.f32 	%f153, %f3, %f92;
$L__BB1_6:
	add.f32 	%f7, %f174, %f153;
	ld.shared.f32 	%f94, [%r89+-12];
	mul.f32 	%f8, %f94, %f1;
	cvt.rpi.f32.f32 	%f95, %f8;
	cvt.rzi.s32.f32 	%r46, %f95;
	and.b32  	%r47, %r46, 1;
	setp.eq.b32 	%p4, %r47, 1;
	not.pred 	%p5, %p4;
	@%p5 bra 	$L__BB1_8;
	ld.shared.f32 	%f96, [%r88+-12];
	sub.f32 	%f154, %f8, %f96;
	bra.uni 	$L__BB1_9;
$L__BB1_8:
	ld.shared.f32 	%f97, [%r88+-12];
	add.f32 	%f154, %f8, %f97;
$L__BB1_9:
	add.f32 	%f12, %f7, %f154;
	ld.shared.f32 	%f98, [%r89+-8];
	mul.f32 	%f13, %f98, %f1;
	cvt.rpi.f32.f32 	%f99, %f13;
	cvt.rzi.s32.f32 	%r48, %f99;
	and.b32  	%r49, %r48, 1;
	setp.eq.b32 	%p6, %r49, 1;
	not.pred 	%p7, %p6;
	@%p7 bra 	$L__BB1_11;
	ld.shared.f32 	%f100, [%r88+-8];
	sub.f32 	%f155, %f13, %f100;
	bra.uni 	$L__BB1_12;
$L__BB1_11:
	ld.shared.f32 	%f101, [%r88+-8];
	add.f32 	%f155, %f13, %f101;
$L__BB1_12:
	add.f32 	%f17, %f12, %f155;
	ld.shared.f32 	%f102, [%r89+-4];
	mul.f32 	%f18, %f102, %f1;
	cvt.rpi.f32.f32 	%f103, %f18;
	cvt.rzi.s32.f32 	%r50, %f103;
	and.b32  	%r51, %r50, 1;
	setp.eq.b32 	%p8, %r51, 1;
	not.pred 	%p9, %p8;
	@%p9 bra 	$L__BB1_14;
	ld.shared.f32 	%f104, [%r88+-4];
	sub.f32 	%f156, %f18, %f104;
	bra.uni 	$L__BB1_15;
$L__BB1_14:
	ld.shared.f32 	%f105, [%r88+-4];
	add.f32 	%f156, %f18, %f105;
$L__BB1_15:
	add.f32 	%f22, %f17, %f156;
	ld.shared.f32 	%f106, [%r89];
	mul.f32 	%f23, %f106, %f1;
	cvt.rpi.f32.f32 	%f107, %f23;
	cvt.rzi.s32.f32 	%r52, %f107;
	and.b32  	%r53, %r52, 1;
	setp.eq.b32 	%p10, %r53, 1;
	not.pred 	%p11, %p10;
	@%p11 bra 	$L__BB1_17;
	ld.shared.f32 	%f108, [%r88];
	sub.f32 	%f157, %f23, %f108;
	bra.uni 	$L__BB1_18;
$L__BB1_17:
	ld.shared.f32 	%f109, [%r88];
	add.f32 	%f157, %f23, %f109;
$L__BB1_18:
	add.f32 	%f27, %f22, %f157;
	ld.shared.f32 	%f110, [%r89+4];
	mul.f32 	%f28, %f110, %f1;
	cvt.rpi.f32.f32 	%f111, %f28;
	cvt.rzi.s32.f32 	%r54, %f111;
	and.b32  	%r55, %r54, 1;
	setp.eq.b32 	%p12, %r55, 1;
	not.pred 	%p13, %p12;
	@%p13 bra 	$L__BB1_20;
	ld.shared.f32 	%f112, [%r88+4];
	sub.f32 	%f158, %f28, %f112;
	bra.uni 	$L__BB1_21;
$L__BB1_20:
	ld.shared.f32 	%f113, [%r88+4];
	add.f32 	%f158, %f28, %f113;
$L__BB1_21:
	add.f32 	%f32, %f27, %f158;
	ld.shared.f32 	%f114, [%r89+8];
	mul.f32 	%f33, %f114, %f1;
	cvt.rpi.f32.f32 	%f115, %f33;
	cvt.rzi.s32.f32 	%r56, %f115;
	and.b32  	%r57, %r56, 1;
	setp.eq.b32 	%p14, %r57, 1;
	not.pred 	%p15, %p14;
	@%p15 bra 	$L__BB1_23;
	ld.shared.f32 	%f116, [%r88+8];
	sub.f32 	%f159, %f33, %f116;
	bra.uni 	$L__BB1_24;
$L__BB1_23:
	ld.shared.f32 	%f117, [%r88+8];
	add.f32 	%f159, %f33, %f117;
$L__BB1_24:
	add.f32 	%f37, %f32, %f159;
	ld.shared.f32 	%f118, [%r89+12];
	mul.f32 	%f38, %f118, %f1;
	cvt.rpi.f32.f32 	%f119, %f38;
	cvt.rzi.s32.f32 	%r58, %f119;
	and.b32  	%r59, %r58, 1;
	setp.eq.b32 	%p16, %r59, 1;
	not.pred 	%p17, %p16;
	@%p17 bra 	$L__BB1_26;
	ld.shared.f32 	%f120, [%r88+12];
	sub.f32 	%f160, %f38, %f120;
	bra.uni 	$L__BB1_27;
$L__BB1_26:
	ld.shared.f32 	%f121, [%r88+12];
	add.f32 	%f160, %f38, %f121;
$L__BB1_27:
	add.f32 	%f174, %f37, %f160;
	add.s32 	%r90, %r90, 8;
	add.s32 	%r89, %r89, 32;
	add.s32 	%r88, %r88, 32;
	setp.ne.s32 	%p18, %r90, 0;
	@%p18 bra 	$L__BB1_3;
$L__BB1_28:
	setp.eq.s32 	%p19, %r6, 0;
	@%p19 bra 	$L__BB1_57;
	and.b32  	%r18, %r1, 3;
	setp.lt.u32 	%p20, %r6, 4;
	@%p20 bra 	$L__BB1_43;
	add.s32 	%r60, %r92, %r5;
	shl.b32 	%r61, %r60, 2;
	add.s32 	%r19, %r32, %r61;
	ld.shared.f32 	%f123, [%r19];
	mul.f32 	%f45, %f123, %f1;
	cvt.rpi.f32.f32 	%f124, %f45;
	cvt.rzi.s32.f32 	%r63, %f124;
	and.b32  	%r64, %r63, 1;
	setp.eq.b32 	%p21, %r64, 1;
	not.pred 	%p22, %p21;
	add.s32 	%r20, %r3, %r61;
	@%p22 bra 	$L__BB1_32;
	ld.shared.f32 	%f125, [%r20];
	sub.f32 	%f163, %f45, %f125;
	bra.uni 	$L__BB1_33;
$L__BB1_32:
	ld.shared.f32 	%f126, [%r20];
	add.f32 	%f163, %f45, %f126;
$L__BB1_33:
	add.f32 	%f49, %f174, %f163;
	ld.shared.f32 	%f127, [%r19+4];
	mul.f32 	%f50, %f127, %f1;
	cvt.rpi.f32.f32 	%f128, %f50;
	cvt.rzi.s32.f32 	%r65, %f128;
	and.b32  	%r66, %r65, 1;
	setp.eq.b32 	%p23, %r66, 1;
	not.pred 	%p24, %p23;
	@%p24 bra 	$L__BB1_35;
	ld.shared.f32 	%f129, [%r20+4];
	sub.f32 	%f164, %f50, %f129;
	bra.uni 	$L__BB1_36;
$L__BB1_35:
	ld.shared.f32 	%f130, [%r20+4];
	add.f32 	%f164, %f50, %f130;
$L__BB1_36:
	add.f32 	%f54, %f49, %f164;
	ld.shared.f32 	%f131, [%r19+8];
	mul.f32 	%f55, %f131, %f1;
	cvt.rpi.f32.f32 	%f132, %f55;
	cvt.rzi.s32.f32 	%r67, %f132;
	and.b32  	%r68, %r67, 1;
	setp.eq.b32 	%p25, %r68, 1;
	not.pred 	%p26, %p25;
	@%p26 bra 	$L__BB1_38;
	ld.shared.f32 	%f133, [%r20+8];
	sub.f32 	%f165, %f55, %f133;
	bra.uni 	$L__BB1_39;
$L__BB1_38:
	ld.shared.f32 	%f134, [%r20+8];
	add.f32 	%f165, %f55, %f134;
$L__BB1_39:
	add.f32 	%f59, %f54, %f165;
	ld.shared.f32 	%f135, [%r19+12];
	mul.f32 	%f60, %f135, %f1;
	cvt.rpi.f32.f32 	%f136, %f60;
	cvt.rzi.s32.f32 	%r69, %f136;
	and.b32  	%r70, %r69, 1;
	setp.eq.b32 	%p27, %r70, 1;
	not.pred 	%p28, %p27;
	@%p28 bra 	$L__BB1_41;
	ld.shared.f32 	%f137, [%r20+12];
	sub.f32 	%f166, %f60, %f137;
	bra.uni 	$L__BB1_42;
$L__BB1_41:
	ld.shared.f32 	%f138, [%r20+12];
	add.f32 	%f166, %f60, %f138;
$L__BB1_42:
	add.f32 	%f174, %f59, %f166;
	add.s32 	%r92, %r92, 4;
$L__BB1_43:
	setp.eq.s32 	%p29, %r18, 0;
	@%p29 bra 	$L__BB1_57;
	setp.eq.s32 	%p30, %r18, 1;
	@%p30 bra 	$L__BB1_52;
	add.s32 	%r71, %r92, %r5;
	shl.b32 	%r72, %r71, 2;
	add.s32 	%r23, %r32, %r72;
	ld.shared.f32 	%f140, [%r23];
	mul.f32 	%f67, %f140, %f1;
	cvt.rpi.f32.f32 	%f141, %f67;
	cvt.rzi.s32.f32 	%r74, %f141;
	and.b32  	%r75, %r74, 1;
	setp.eq.b32 	%p31, %r75, 1;
	not.pred 	%p32, %p31;
	add.s32 	%r24, %r3, %r72;
	@%p32 bra 	$L__BB1_47;
	ld.shared.f32 	%f142, [%r24];
	sub.f32 	%f169, %f67, %f142;
	bra.uni 	$L__BB1_48;
$L__BB1_47:
	ld.shared.f32 	%f143, [%r24];
	add.f32 	%f169, %f67, %f143;
$L__BB1_48:
	add.f32 	%f71, %f174, %f169;
	ld.shared.f32 	%f144, [%r23+4];
	mul.f32 	%f72, %f144, %f1;
	cvt.rpi.f32.f32 	%f145, %f72;
	cvt.rzi.s32.f32 	%r76, %f145;
	and.b32  	%r77, %r76, 1;
	setp.eq.b32 	%p33, %r77, 1;
	not.pred 	%p34, %p33;
	@%p34 bra 	$L__BB1_50;
	ld.shared.f32 	%f146, [%r24+4];
	sub.f32 	%f170, %f72, %f146;
	bra.uni 	$L__BB1_51;
$L__BB1_50:
	ld.shared.f32 	%f147, [%r24+4];
	add.f32 	%f170, %f72, %f147;
$L__BB1_51:
	add.f32 	%f174, %f71, %f170;
	add.s32 	%r92, %r92, 2;
$L__BB1_52:
	and.b32  	%r78, %r1, 1;
	setp.eq.b32 	%p35, %r78, 1;
	not.pred 	%p36, %p35;
	@%p36 bra 	$L__BB1_57;
	add.s32 	%r27, %r92, %r5;
	shl.b32 	%r79, %r27, 2;
	add.s32 	%r81, %r32, %r79;
	ld.shared.f32 	%f148, [%r81];
	mul.f32 	%f79, %f148, %f1;
	cvt.rpi.f32.f32 	%f149, %f79;
	cvt.rzi.s32.f32 	%r82, %f149;
	and.b32  	%r83, %r82, 1;
	setp.eq.b32 	%p37, %r83, 1;
	not.pred 	%p38, %p37;
	@%p38 bra 	$L__BB1_55;
	add.s32 	%r85, %r3, %r79;
	ld.shared.f32 	%f150, [%r85];
	sub.f32 	%f173, %f79, %f150;
	bra.uni 	$L__BB1_56;
$L__BB1_55:
	add.s32 	%r87, %r3, %r79;
	ld.shared.f32 	%f151, [%r87];
	add.f32 	%f173, %f79, %f151;
$L__BB1_56:
	add.f32 	%f174, %f174, %f173;
$L__BB1_57:
	cvta.to.global.u64 	%rd9, %rd1;
	add.s64 	%rd11, %rd9, %rd6;
	st.global.f32 	[%rd11], %f174;
$L__BB1_58:
	ret;

}


// ===== COMPILED SASS (sm_100) =====

	.target	sm_100

	.elftype	@"ET_EXEC"


//--------------------- .note.nv.tkinfo           --------------------------
	.section	.note.nv.tkinfo,"",@"SHT_NOTE"
	.sectionflags	@"SHF_NOTE_NV_TKINFO"
	.tkinfo
        /*0018*/ 	.word	0x00000002
        /*0030*/ 	.string	""
        /*0030*/ 	.string	"ptxas"
        /*0030*/ 	.string	"Cuda compilation tools, release 13.0, V13.0.88"
        /*0030*/ 	.string	"Build cuda_13.0.r13.0/compiler.36424714_0"
        /*0030*/ 	.string	"-arch sm_100 -m 64 "



//--------------------- .note.nv.cuinfo           --------------------------
	.section	.note.nv.cuinfo,"",@"SHT_NOTE"
	.sectionflags	@"SHF_NOTE_NV_CUINFO"
        /*0018*/ 	.short	0x0002
        /*001a*/ 	.short	0x0064
        /*001c*/ 	.short	0x0082
	.zero		2


//--------------------- .nv.info                  --------------------------
	.section	.nv.info,"",@"SHT_CUDA_INFO"
	.align	4


	//----- nvinfo : EIATTR_REGCOUNT
	.align		4
        /*0000*/ 	.byte	0x04, 0x2f
        /*0002*/ 	.short	(.L_1 - .L_0)
	.align		4
.L_0:
        /*0004*/ 	.word	index@(_Z27transformacionSinCompartidaPfS_S_i)
        /*0008*/ 	.word	0x00000020


	//----- nvinfo : EIATTR_FRAME_SIZE
	.align		4
.L_1:
        /*000c*/ 	.byte	0x04, 0x11
        /*000e*/ 	.short	(.L_3 - .L_2)
	.align		4
.L_2:
        /*0010*/ 	.word	index@(_Z27transformacionSinCompartidaPfS_S_i)
        /*0014*/ 	.word	0x00000000


	//----- nvinfo : EIATTR_REGCOUNT
	.align		4
.L_3:
        /*0018*/ 	.byte	0x04, 0x2f
        /*001a*/ 	.short	(.L_5 - .L_4)
	.align		4
.L_4:
        /*001c*/ 	.word	index@(_Z27transformacionConCompartidaPfS_S_i)
        /*0020*/ 	.word	0x0000001f


	//----- nvinfo : EIATTR_FRAME_SIZE
	.align		4
.L_5:
        /*0024*/ 	.byte	0x04, 0x11
        /*0026*/ 	.short	(.L_7 - .L_6)
	.align		4
.L_6:
        /*0028*/ 	.word	index@(_Z27transformacionConCompartidaPfS_S_i)
        /*002c*/ 	.word	0x00000000


	//----- nvinfo : EIATTR_MIN_STACK_SIZE
	.align		4
.L_7:
        /*0030*/ 	.byte	0x04, 0x12
        /*0032*/ 	.short	(.L_9 - .L_8)
	.align		4
.L_8:
        /*0034*/ 	.word	index@(_Z27transformacionConCompartidaPfS_S_i)
        /*0038*/ 	.word	0x00000000


	//----- nvinfo : EIATTR_MIN_STACK_SIZE
	.align		4
.L_9:
        /*003c*/ 	.byte	0x04, 0x12
        /*003e*/ 	.short	(.L_11 - .L_10)
	.align		4
.L_10:
        /*0040*/ 	.word	index@(_Z27transformacionSinCompartidaPfS_S_i)
        /*0044*/ 	.word	0x00000000
.L_11:


//--------------------- .nv.compat                --------------------------
	.section	.nv.compat,"",@"SHT_CUDA_COMPAT_INFO"
	.align	4
        /*0000*/ 	.byte	0x02, 0x09, 0x00, 0x00, 0x02, 0x02, 0x01, 0x00, 0x02, 0x05, 0x05, 0x00, 0x03, 0x07, 0x01, 0x01
        /*0010*/ 	.byte	0x02, 0x03, 0x00, 0x00, 0x02, 0x06, 0x01, 0x00, 0x04, 0x0b, 0x08, 0x00, 0x09, 0x00, 0x00, 0x00
        /*0020*/ 	.byte	0x00, 0x00, 0x00, 0x00


//--------------------- .nv.info._Z27transformacionConCompartidaPfS_S_i --------------------------
	.section	.nv.info._Z27transformacionConCompartidaPfS_S_i,"",@"SHT_CUDA_INFO"
	.sectionflags	@""
	.align	4


	//----- nvinfo : EIATTR_CUDA_API_VERSION
	.align		4
        /*0000*/ 	.byte	0x04, 0x37
        /*0002*/ 	.short	(.L_13 - .L_12)
.L_12:
        /*0004*/ 	.word	0x00000082


	//----- nvinfo : EIATTR_KPARAM_INFO
	.align		4
.L_13:
        /*0008*/ 	.byte	0x04, 0x17
        /*000a*/ 	.short	(.L_15 - .L_14)
.L_14:
        /*000c*/ 	.word	0x00000000
        /*0010*/ 	.short	0x0003
        /*0012*/ 	.short	0x0018
        /*0014*/ 	.byte	0x00, 0xf0, 0x11, 0x00


	//----- nvinfo : EIATTR_KPARAM_INFO
	.align		4
.L_15:
        /*0018*/ 	.byte	0x04, 0x17
        /*001a*/ 	.short	(.L_17 - .L_16)
.L_16:
        /*001c*/ 	.word	0x00000000
        /*0020*/ 	.short	0x0002
        /*0022*/ 	.short	0x0010
        /*0024*/ 	.byte	0x00, 0xf5, 0x21, 0x00


	//----- nvinfo : EIATTR_KPARAM_INFO
	.align		4
.L_17:
        /*0028*/ 	.byte	0x04, 0x17
        /*002a*/ 	.short	(.L_19 - .L_18)
.L_18:
        /*002c*/ 	.word	0x00000000
        /*0030*/ 	.short	0x0001
        /*0032*/ 	.short	0x0008
        /*0034*/ 	.byte	0x00, 0xf5, 0x21, 0x00


	//----- nvinfo : EIATTR_KPARAM_INFO
	.align		4
.L_19:
        /*0038*/ 	.byte	0x04, 0x17
        /*003a*/ 	.short	(.L_21 - .L_20)
.L_20:
        /*003c*/ 	.word	0x00000000
        /*0040*/ 	.short	0x0000
        /*0042*/ 	.short	0x0000
        /*0044*/ 	.byte	0x00, 0xf5, 0x21, 0x00


	//----- nvinfo : EIATTR_SPARSE_MMA_MASK
	.align		4
.L_21:
        /*0048*/ 	.byte	0x03, 0x50
        /*004a*/ 	.short	0x0000


	//----- nvinfo : EIATTR_MAXREG_COUNT
	.align		4
        /*004c*/ 	.byte	0x03, 0x1b
        /*004e*/ 	.short	0x00ff


	//----- nvinfo : EIATTR_NUM_BARRIERS
	.align		4
        /*0050*/ 	.byte	0x02, 0x4c
        /*0052*/ 	.byte	0x01
	.zero		1


	//----- nvinfo : EIATTR_MERCURY_ISA_VERSION
	.align		4
        /*0054*/ 	.byte	0x03, 0x5f
        /*0056*/ 	.short	0x0101


	//----- nvinfo : EIATTR_VRC_CTA_INIT_COUNT
	.align		4
        /*0058*/ 	.byte	0x02, 0x4a
	.zero		1
	.zero		1


	//----- nvinfo : EIATTR_EXIT_INSTR_OFFSETS
	.align		4
        /*005c*/ 	.byte	0x04, 0x1c
        /*005e*/ 	.short	(.L_23 - .L_22)


	//   ....[0]....
.L_22:
        /*0060*/ 	.word	0x00000170


	//   ....[1]....
        /*0064*/ 	.word	0x00000e80


	//----- nvinfo : EIATTR_CBANK_PARAM_SIZE
	.align		4
.L_23:
        /*0068*/ 	.byte	0x03, 0x19
        /*006a*/ 	.short	0x001c


	//----- nvinfo : EIATTR_PARAM_CBANK
	.align		4
        /*006c*/ 	.byte	0x04, 0x0a
        /*006e*/ 	.short	(.L_25 - .L_24)
	.align		4
.L_24:
        /*0070*/ 	.word	index@(.nv.constant0._Z27transformacionConCompartidaPfS_S_i)
        /*0074*/ 	.short	0x0380
        /*0076*/ 	.short	0x001c


	//----- nvinfo : EIATTR_SW_WAR
	.align		4
.L_25:
        /*0078*/ 	.byte	0x04, 0x36
        /*007a*/ 	.short	(.L_27 - .L_26)
.L_26:
        /*007c*/ 	.word	0x00000008
.L_27:


//--------------------- .nv.info._Z27transformacionSinCompartidaPfS_S_i --------------------------
	.section	.nv.info._Z27transformacionSinCompartidaPfS_S_i,"",@"SHT_CUDA_INFO"
	.sectionflags	@""
	.align	4


	//----- nvinfo : EIATTR_CUDA_API_VERSION
	.align		4
        /*0000*/ 	.byte	0x04, 0x37
        /*0002*/ 	.short	(.L_29 - .L_28)
.L_28:
        /*0004*/ 	.word	0x00000082


	//----- nvinfo : EIATTR_KPARAM_INFO
	.align		4
.L_29:
        /*0008*/ 	.byte	0x04, 0x17
        /*000a*/ 	.short	(.L_31 - .L_30)
.L_30:
        /*000c*/ 	.word	0x00000000
        /*0010*/ 	.short	0x0003
        /*0012*/ 	.short	0x0018
        /*0014*/ 	.byte	0x00, 0xf0, 0x11, 0x00


	//----- nvinfo : EIATTR_KPARAM_INFO
	.align		4
.L_31:
        /*0018*/ 	.byte	0x04, 0x17
        /*001a*/ 	.short	(.L_33 - .L_32)
.L_32:
        /*001c*/ 	.word	0x00000000
        /*0020*/ 	.short	0x0002
        /*0022*/ 	.short	0x0010
        /*0024*/ 	.byte	0x00, 0xf5, 0x21, 0x00


	//----- nvinfo : EIATTR_KPARAM_INFO
	.align		4
.L_33:
        /*0028*/ 	.byte	0x04, 0x17
        /*002a*/ 	.short	(.L_35 - .L_34)
.L_34:
        /*002c*/ 	.word	0x00000000
        /*0030*/ 	.short	0x0001
        /*0032*/ 	.short	0x0008
        /*0034*/ 	.byte	0x00, 0xf5, 0x21, 0x00


	//----- nvinfo : EIATTR_KPARAM_INFO
	.align		4
.L_35:
        /*0038*/ 	.byte	0x04, 0x17
        /*003a*/ 	.short	(.L_37 - .L_36)
.L_36:
        /*003c*/ 	.word	0x00000000
        /*0040*/ 	.short	0x0000
        /*0042*/ 	.short	0x0000
        /*0044*/ 	.byte	0x00, 0xf5, 0x21, 0x00


	//----- nvinfo : EIATTR_SPARSE_MMA_MASK
	.align		4
.L_37:
        /*0048*/ 	.byte	0x03, 0x50
        /*004a*/ 	.short	0x0000


	//----- nvinfo : EIATTR_MAXREG_COUNT
	.align		4
        /*004c*/ 	.byte	0x03, 0x1b
        /*004e*/ 	.short	0x00ff


	//----- nvinfo : EIATTR_MERCURY_ISA_VERSION
	.align		4
        /*0050*/ 	.byte	0x03, 0x5f
        /*0052*/ 	.short	0x0101


	//----- nvinfo : EIATTR_VRC_CTA_INIT_COUNT
	.align		4
        /*0054*/ 	.byte	0x02, 0x4a
	.zero		1
	.zero		1


	//----- nvinfo : EIATTR_EXIT_INSTR_OFFSETS
	.align		4
        /*0058*/ 	.byte	0x04, 0x1c
        /*005a*/ 	.short	(.L_39 - .L_38)


	//   ....[0]....
.L_38:
        /*005c*/ 	.word	0x00000070


	//   ....[1]....
        /*0060*/ 	.word	0x00000e40


	//----- nvinfo : EIATTR_CBANK_PARAM_SIZE
	.align		4
.L_39:
        /*0064*/ 	.byte	0x03, 0x19
        /*0066*/ 	.short	0x001c


	//----- nvinfo : EIATTR_PARAM_CBANK
	.align		4
        /*0068*/ 	.byte	0x04, 0x0a
        /*006a*/ 	.short	(.L_41 - .L_40)
	.align		4
.L_40:
        /*006c*/ 	.word	index@(.nv.constant0._Z27transformacionSinCompartidaPfS_S_i)
        /*0070*/ 	.short	0x0380
        /*0072*/ 	.short	0x001c


	//----- nvinfo : EIATTR_SW_WAR
	.align		4
.L_41:
        /*0074*/ 	.byte	0x04, 0x36
        /*0076*/ 	.short	(.L_43 - .L_42)
.L_42:
        /*0078*/ 	.word	0x00000008
.L_43:


//--------------------- .nv.callgraph             --------------------------
	.section	.nv.callgraph,"",@"SHT_CUDA_CALLGRAPH"
	.align	4
	.sectionentsize	8
	.align		4
        /*0000*/ 	.word	0x00000000
	.align		4
        /*0004*/ 	.word	0xffffffff
	.align		4
        /*0008*/ 	.word	0x00000000
	.align		4
        /*000c*/ 	.word	0xfffffffe
	.align		4
        /*0010*/ 	.word	0x00000000
	.align		4
        /*0014*/ 	.word	0xfffffffd
	.align		4
        /*0018*/ 	.word	0x00000000
	.align		4
        /*001c*/ 	.word	0xfffffffc


//--------------------- .text._Z27transformacionConCompartidaPfS_S_i --------------------------
	.section	.text._Z27transformacionConCompartidaPfS_S_i,"ax",@progbits
	.align	128
        .global         _Z27transformacionConCompartidaPfS_S_i
        .type           _Z27transformacionConCompartidaPfS_S_i,@function
        .size           _Z27transformacionConCompartidaPfS_S_i,(.L_x_12 - _Z27transformacionConCompartidaPfS_S_i)
        .other          _Z27transformacionConCompartidaPfS_S_i,@"STO_CUDA_ENTRY STV_DEFAULT"
_Z27transformacionConCompartidaPfS_S_i:
.text._Z27transformacionConCompartidaPfS_S_i:
[----:B------:R-:W-:Y:S01]  /*0000*/  LDC R1, c[0x0][0x37c] ;  /* 0x0000df00ff017b82 */ /* 0x000fe20000000800 */
[----:B------:R-:W0:Y:S07]  /*0010*/  S2R R13, SR_TID.X ;  /* 0x00000000000d7919 */ /* 0x000e2e0000002100 */
[----:B------:R-:W0:Y:S01]  /*0020*/  S2UR UR6, SR_CTAID.X ;  /* 0x00000000000679c3 */ /* 0x000e220000002500 */
[----:B------:R-:W1:Y:S07]  /*0030*/  LDCU.64 UR4, c[0x0][0x358] ;  /* 0x00006b00ff0477ac */ /* 0x000e6e0008000a00 */
[----:B------:R-:W0:Y:S08]  /*0040*/  LDC R0, c[0x0][0x360] ;  /* 0x0000d800ff007b82 */ /* 0x000e300000000800 */
[----:B------:R-:W2:Y:S08]  /*0050*/  LDC.64 R6, c[0x0][0x380] ;  /* 0x0000e000ff067b82 */ /* 0x000eb00000000a00 */
[----:B------:R-:W3:Y:S01]  /*0060*/  LDC.64 R8, c[0x0][0x388] ;  /* 0x0000e200ff087b82 */ /* 0x000ee20000000a00 */
[----:B0-----:R-:W-:Y:S01]  /*0070*/  IMAD R2, R0, UR6, R13 ;  /* 0x0000000600027c24 */ /* 0x001fe2000f8e020d */
[----:B------:R-:W0:Y:S06]  /*0080*/  S2R R4, SR_CgaCtaId ;  /* 0x0000000000047919 */ /* 0x000e2c0000008800 */
[----:B------:R-:W4:Y:S01]  /*0090*/  LDC R5, c[0x0][0x398] ;  /* 0x0000e600ff057b82 */ /* 0x000f220000000800 */
[----:B--2---:R-:W-:-:S06]  /*00a0*/  IMAD.WIDE R6, R2, 0x4, R6 ;  /* 0x0000000402067825 */ /* 0x004fcc00078e0206 */
[----:B-1----:R-:W2:Y:S01]  /*00b0*/  LDG.E R6, desc[UR4][R6.64] ;  /* 0x0000000406067981 */ /* 0x002ea2000c1e1900 */
[----:B---3--:R-:W-:-:S06]  /*00c0*/  IMAD.WIDE R8, R2, 0x4, R8 ;  /* 0x0000000402087825 */ /* 0x008fcc00078e0208 */
[----:B------:R-:W3:Y:S01]  /*00d0*/  LDG.E R8, desc[UR4][R8.64] ;  /* 0x0000000408087981 */ /* 0x000ee2000c1e1900 */
[----:B------:R-:W-:-:S04]  /*00e0*/  MOV R3, 0x400 ;  /* 0x0000040000037802 */ /* 0x000fc80000000f00 */
[----:B0-----:R-:W-:-:S04]  /*00f0*/  LEA R3, R4, R3, 0x18 ;  /* 0x0000000304037211 */ /* 0x001fc800078ec0ff */
[-C--:B------:R-:W-:Y:S02]  /*0100*/  LEA R4, R0, R3.reuse, 0x2 ;  /* 0x0000000300047211 */ /* 0x080fe400078e10ff */
[----:B------:R-:W-:-:S03]  /*0110*/  LEA R11, R13, R3, 0x2 ;  /* 0x000000030d0b7211 */ /* 0x000fc600078e10ff */
[----:B------:R-:W-:Y:S01]  /*0120*/  IMAD R13, R13, 0x4, R4 ;  /* 0x000000040d0d7824 */ /* 0x000fe200078e0204 */
[----:B----4-:R-:W-:Y:S01]  /*0130*/  ISETP.GE.AND P0, PT, R2, R5, PT ;  /* 0x000000050200720c */ /* 0x010fe20003f06270 */
[----:B--2---:R0:W-:Y:S04]  /*0140*/  STS [R11], R6 ;  /* 0x000000060b007388 */ /* 0x0041e80000000800 */
[----:B---3--:R0:W-:Y:S01]  /*0150*/  STS [R13], R8 ;  /* 0x000000080d007388 */ /* 0x0081e20000000800 */
[----:B------:R-:W-:Y:S07]  /*0160*/  BAR.SYNC.DEFER_BLOCKING 0x0 ;  /* 0x0000000000007b1d */ /* 0x000fee0000010000 */
[----:B------:R-:W-:Y:S05]  /*0170*/  @P0 EXIT ;  /* 0x000000000000094d */ /* 0x000fea0003800000 */
[-C--:B------:R-:W-:Y:S02]  /*0180*/  IABS R9, R2.reuse ;  /* 0x0000000200097213 */ /* 0x080fe40000000000 */
[-C--:B------:R-:W-:Y:S02]  /*0190*/  IABS R12, R5.reuse ;  /* 0x00000005000c7213 */ /* 0x080fe40000000000 */
[----:B0-----:R-:W0:Y:S01]  /*01a0*/  I2F.RP R8, R9 ;  /* 0x0000000900087306 */ /* 0x001e220000209400 */
[----:B------:R-:W-:Y:S02]  /*01b0*/  IABS R13, R2 ;  /* 0x00000002000d7213 */ /* 0x000fe40000000000 */
[----:B------:R-:W-:Y:S02]  /*01c0*/  LOP3.LUT R5, R2, R5, RZ, 0x3c, !PT ;  /* 0x0000000502057212 */ /* 0x000fe400078e3cff */
[----:B------:R-:W-:Y:S02]  /*01d0*/  LOP3.LUT R26, R0, 0x7, RZ, 0xc0, !PT ;  /* 0x00000007001a7812 */ /* 0x000fe400078ec0ff */
[----:B------:R-:W-:-:S02]  /*01e0*/  ISETP.GE.AND P2, PT, R5, RZ, PT ;  /* 0x000000ff0500720c */ /* 0x000fc40003f46270 */
[----:B------:R-:W-:Y:S01]  /*01f0*/  I2FP.F32.S32 R5, R2 ;  /* 0x0000000200057245 */ /* 0x000fe20000201400 */
[----:B0-----:R-:W0:Y:S02]  /*0200*/  MUFU.RCP R8, R8 ;  /* 0x0000000800087308 */ /* 0x001e240000001000 */
[----:B0-----:R-:W-:Y:S02]  /*0210*/  IADD3 R6, PT, PT, R8, 0xffffffe, RZ ;  /* 0x0ffffffe08067810 */ /* 0x001fe40007ffe0ff */
[----:B------:R-:W-:-:S04]  /*0220*/  IADD3 R8, PT, PT, RZ, -R13, RZ ;  /* 0x8000000dff087210 */ /* 0x000fc80007ffe0ff */
[----:B------:R0:W1:Y:S02]  /*0230*/  F2I.FTZ.U32.TRUNC.NTZ R7, R6 ;  /* 0x0000000600077305 */ /* 0x000064000021f000 */
[----:B0-----:R-:W-:Y:S01]  /*0240*/  HFMA2 R6, -RZ, RZ, 0, 0 ;  /* 0x00000000ff067431 */ /* 0x001fe200000001ff */
[----:B-1----:R-:W-:-:S05]  /*0250*/  IADD3 R10, PT, PT, RZ, -R7, RZ ;  /* 0x80000007ff0a7210 */ /* 0x002fca0007ffe0ff */
[----:B------:R-:W-:Y:S02]  /*0260*/  IMAD R11, R10, R9, RZ ;  /* 0x000000090a0b7224 */ /* 0x000fe400078e02ff */
[----:B------:R-:W-:Y:S02]  /*0270*/  IMAD.MOV.U32 R10, RZ, RZ, R12 ;  /* 0x000000ffff0a7224 */ /* 0x000fe400078e000c */
[----:B------:R-:W-:Y:S01]  /*0280*/  IMAD.HI.U32 R7, R7, R11, R6 ;  /* 0x0000000b07077227 */ /* 0x000fe200078e0006 */
[----:B------:R-:W-:-:S05]  /*0290*/  MOV R11, RZ ;  /* 0x000000ff000b7202 */ /* 0x000fca0000000f00 */
[----:B------:R-:W-:-:S04]  /*02a0*/  IMAD.HI.U32 R7, R7, R10, RZ ;  /* 0x0000000a07077227 */ /* 0x000fc800078e00ff */
[----:B------:R-:W-:-:S05]  /*02b0*/  IMAD R6, R7, R8, R10 ;  /* 0x0000000807067224 */ /* 0x000fca00078e020a */
[----:B------:R-:W-:-:S13]  /*02c0*/  ISETP.GT.U32.AND P1, PT, R9, R6, PT ;  /* 0x000000060900720c */ /* 0x000fda0003f24070 */
[----:B------:R-:W-:Y:S01]  /*02d0*/  @!P1 IMAD.IADD R6, R6, 0x1, -R9 ;  /* 0x0000000106069824 */ /* 0x000fe200078e0a09 */
[----:B------:R-:W-:Y:S02]  /*02e0*/  @!P1 IADD3 R7, PT, PT, R7, 0x1, RZ ;  /* 0x0000000107079810 */ /* 0x000fe40007ffe0ff */
[----:B------:R-:W-:Y:S02]  /*02f0*/  ISETP.NE.AND P1, PT, R2, RZ, PT ;  /* 0x000000ff0200720c */ /* 0x000fe40003f25270 */
[----:B------:R-:W-:-:S13]  /*0300*/  ISETP.GE.U32.AND P0, PT, R6, R9, PT ;  /* 0x000000090600720c */ /* 0x000fda0003f06070 */
[----:B------:R-:W-:Y:S02]  /*0310*/  @P0 IADD3 R7, PT, PT, R7, 0x1, RZ ;  /* 0x0000000107070810 */ /* 0x000fe40007ffe0ff */
[----:B------:R-:W-:-:S03]  /*0320*/  ISETP.NE.AND P0, PT, R26, RZ, PT ;  /* 0x000000ff1a00720c */ /* 0x000fc60003f05270 */
[----:B------:R-:W-:Y:S02]  /*0330*/  IMAD.MOV.U32 R9, RZ, RZ, R7 ;  /* 0x000000ffff097224 */ /* 0x000fe400078e0007 */
[----:B------:R-:W-:-:S03]  /*0340*/  IMAD.MOV.U32 R7, RZ, RZ, RZ ;  /* 0x000000ffff077224 */ /* 0x000fc600078e00ff */
[----:B------:R-:W-:Y:S02]  /*0350*/  @!P2 IADD3 R9, PT, PT, -R9, RZ, RZ ;  /* 0x000000ff0909a210 */ /* 0x000fe40007ffe1ff */
[----:B------:R-:W-:Y:S02]  /*0360*/  ISETP.GE.U32.AND P2, PT, R0, 0x8, PT ;  /* 0x000000080000780c */ /* 0x000fe40003f46070 */
[----:B------:R-:W-:-:S05]  /*0370*/  @!P1 LOP3.LUT R9, RZ, R2, RZ, 0x33, !PT ;  /* 0x00000002ff099212 */ /* 0x000fca00078e33ff */
[----:B------:R-:W-:-:S06]  /*0380*/  IMAD R8, R9, R0, RZ ;  /* 0x0000000009087224 */ /* 0x000fcc00078e02ff */
[----:B------:R-:W-:Y:S05]  /*0390*/  @!P2 BRA `(.L_x_0) ;  /* 0x000000040058a947 */ /* 0x000fea0003800000 */
[----:B------:R-:W-:Y:S02]  /*03a0*/  LEA R6, R9, 0x4, 0x2 ;  /* 0x0000000409067811 */ /* 0x000fe400078e10ff */
[----:B------:R-:W-:Y:S02]  /*03b0*/  LEA R9, R8, R3, 0x2 ;  /* 0x0000000308097211 */ /* 0x000fe400078e10ff */
[----:B------:R-:W-:Y:S01]  /*03c0*/  LOP3.LUT R10, R0, 0xfffffff8, RZ, 0xc0, !PT ;  /* 0xfffffff8000a7812 */ /* 0x000fe200078ec0ff */
[----:B------:R-:W-:Y:S01]  /*03d0*/  IMAD R6, R6, R0, R3 ;  /* 0x0000000006067224 */ /* 0x000fe200078e0203 */
[----:B------:R-:W-:Y:S01]  /*03e0*/  LOP3.LUT R7, R0, 0x7f8, RZ, 0xc0, !PT ;  /* 0x000007f800077812 */ /* 0x000fe200078ec0ff */
[----:B------:R-:W-:Y:S01]  /*03f0*/  VIADD R9, R9, 0x10 ;  /* 0x0000001009097836 */ /* 0x000fe20000000000 */
[----:B------:R-:W-:Y:S02]  /*0400*/  MOV R11, RZ ;  /* 0x000000ff000b7202 */ /* 0x000fe40000000f00 */
[----:B------:R-:W-:-:S02]  /*0410*/  IADD3 R10, PT, PT, -R10, RZ, RZ ;  /* 0x000000ff0a0a7210 */ /* 0x000fc40007ffe1ff */
[----:B------:R-:W-:-:S07]  /*0420*/  IADD3 R6, PT, PT, R6, 0x10, RZ ;  /* 0x0000001006067810 */ /* 0x000fce0007ffe0ff */
.L_x_1:
[----:B------:R-:W0:Y:S01]  /*0430*/  LDS R12, [R9+-0x10] ;  /* 0xfffff000090c7984 */ /* 0x000e220000000800 */
[----:B------:R-:W-:-:S03]  /*0440*/  VIADD R10, R10, 0x8 ;  /* 0x000000080a0a7836 */ /* 0x000fc60000000000 */
[----:B------:R-:W1:Y:S04]  /*0450*/  LDS R24, [R9+-0xc] ;  /* 0xfffff40009187984 */ /* 0x000e680000000800 */
[----:B------:R-:W2:Y:S04]  /*0460*/  LDS R16, [R9+-0x8] ;  /* 0xfffff80009107984 */ /* 0x000ea80000000800 */
[----:B------:R-:W3:Y:S04]  /*0470*/  LDS R18, [R9+-0x4] ;  /* 0xfffffc0009127984 */ /* 0x000ee80000000800 */
[----:B------:R-:W-:Y:S04]  /*0480*/  LDS R28, [R6+-0x10] ;  /* 0xfffff000061c7984 */ /* 0x000fe80000000800 */
[----:B------:R-:W4:Y:S04]  /*0490*/  LDS R15, [R9] ;  /* 0x00000000090f7984 */ /* 0x000f280000000800 */
[----:B------:R-:W-:Y:S04]  /*04a0*/  LDS R21, [R6+-0xc] ;  /* 0xfffff40006157984 */ /* 0x000fe80000000800 */
[----:B------:R-:W-:Y:S04]  /*04b0*/  LDS R22, [R6+-0x8] ;  /* 0xfffff80006167984 */ /* 0x000fe80000000800 */
[----:B------:R-:W5:Y:S04]  /*04c0*/  LDS R20, [R9+0x4] ;  /* 0x0000040009147984 */ /* 0x000f680000000800 */
[----:B------:R-:W5:Y:S01]  /*04d0*/  LDS R17, [R6+-0x4] ;  /* 0xfffffc0006117984 */ /* 0x000f620000000800 */
[----:B0-----:R-:W-:-:S04]  /*04e0*/  FMUL R13, R5, R12 ;  /* 0x0000000c050d7220 */ /* 0x001fc80000400000 */
[----:B------:R-:W0:Y:S01]  /*04f0*/  F2I.CEIL.NTZ R12, R13 ;  /* 0x0000000d000c7305 */ /* 0x000e22000020b100 */
[C---:B-1----:R-:W-:Y:S01]  /*0500*/  FMUL R24, R5.reuse, R24 ;  /* 0x0000001805187220 */ /* 0x042fe20000400000 */
[----:B--2---:R-:W-:-:S06]  /*0510*/  FMUL R19, R5, R16 ;  /* 0x0000001005137220 */ /* 0x004fcc0000400000 */
[----:B------:R-:W1:Y:S01]  /*0520*/  F2I.CEIL.NTZ R14, R24 ;  /* 0x00000018000e7305 */ /* 0x000e62000020b100 */
[----:B---3--:R-:W-:Y:S01]  /*0530*/  FMUL R18, R5, R18 ;  /* 0x0000001205127220 */ /* 0x008fe20000400000 */
[----:B0-----:R-:W-:-:S06]  /*0540*/  LOP3.LUT R12, R12, 0x1, RZ, 0xc0, !PT ;  /* 0x000000010c0c7812 */ /* 0x001fcc00078ec0ff */
[----:B------:R-:W0:Y:S01]  /*0550*/  F2I.CEIL.NTZ R16, R19 ;  /* 0x0000001300107305 */ /* 0x000e22000020b100 */
[----:B----4-:R-:W-:Y:S01]  /*0560*/  FMUL R15, R5, R15 ;  /* 0x0000000f050f7220 */ /* 0x010fe20000400000 */
[----:B------:R-:W-:Y:S02]  /*0570*/  ISETP.NE.U32.AND P1, PT, R12, 0x1, PT ;  /* 0x000000010c00780c */ /* 0x000fe40003f25070 */
[----:B------:R-:W2:Y:S01]  /*0580*/  LDS R12, [R9+0x8] ;  /* 0x00000800090c7984 */ /* 0x000ea20000000800 */
[----:B-1----:R-:W-:-:S03]  /*0590*/  LOP3.LUT R14, R14, 0x1, RZ, 0xc0, !PT ;  /* 0x000000010e0e7812 */ /* 0x002fc600078ec0ff */
[----:B------:R-:W1:Y:S01]  /*05a0*/  F2I.CEIL.NTZ R23, R18 ;  /* 0x0000001200177305 */ /* 0x000e62000020b100 */
[----:B------:R-:W-:Y:S01]  /*05b0*/  ISETP.NE.U32.AND P2, PT, R14, 0x1, PT ;  /* 0x000000010e00780c */ /* 0x000fe20003f45070 */
[----:B-----5:R-:W-:Y:S01]  /*05c0*/  FMUL R25, R5, R20 ;  /* 0x0000001405197220 */ /* 0x020fe20000400000 */
[----:B------:R3:W4:Y:S01]  /*05d0*/  LDS R14, [R9+0xc] ;  /* 0x00000c00090e7984 */ /* 0x0007220000000800 */
[----:B0-----:R-:W-:-:S03]  /*05e0*/  LOP3.LUT R16, R16, 0x1, RZ, 0xc0, !PT ;  /* 0x0000000110107812 */ /* 0x001fc600078ec0ff */
[----:B------:R-:W-:Y:S01]  /*05f0*/  LDS R20, [R6+0x4] ;  /* 0x0000040006147984 */ /* 0x000fe20000000800 */
[----:B------:R-:W-:Y:S01]  /*0600*/  ISETP.NE.U32.AND P3, PT, R16, 0x1, PT ;  /* 0x000000011000780c */ /* 0x000fe20003f65070 */
[C-C-:B------:R-:W-:Y:S01]  /*0610*/  @P1 FADD R16, R13.reuse, R28.reuse ;  /* 0x0000001c0d101221 */ /* 0x140fe20000000000 */
[----:B------:R-:W-:Y:S01]  /*0620*/  @!P1 FADD R16, R13, -R28 ;  /* 0x8000001c0d109221 */ /* 0x000fe20000000000 */
[----:B---3--:R-:W-:Y:S02]  /*0630*/  IADD3 R9, PT, PT, R9, 0x20, RZ ;  /* 0x0000002009097810 */ /* 0x008fe40007ffe0ff */
[----:B-1----:R-:W-:Y:S01]  /*0640*/  LOP3.LUT R23, R23, 0x1, RZ, 0xc0, !PT ;  /* 0x0000000117177812 */ /* 0x002fe200078ec0ff */
[C-C-:B------:R-:W-:Y:S01]  /*0650*/  @!P2 FADD R13, R24.reuse, -R21.reuse ;  /* 0x80000015180da221 */ /* 0x140fe20000000000 */
[----:B------:R-:W-:Y:S02]  /*0660*/  @P2 FADD R13, R24, R21 ;  /* 0x00000015180d2221 */ /* 0x000fe40000000000 */
[----:B------:R-:W-:Y:S01]  /*0670*/  ISETP.NE.U32.AND P4, PT, R23, 0x1, PT ;  /* 0x000000011700780c */ /* 0x000fe20003f85070 */
[----:B------:R-:W0:Y:S01]  /*0680*/  LDS R24, [R6] ;  /* 0x0000000006187984 */ /* 0x000e220000000800 */
[----:B------:R-:W1:Y:S02]  /*0690*/  F2I.CEIL.NTZ R23, R15 ;  /* 0x0000000f00177305 */ /* 0x000e64000020b100 */
[C-C-:B------:R-:W-:Y:S01]  /*06a0*/  @!P3 FADD R21, R19.reuse, -R22.reuse ;  /* 0x800000161315b221 */ /* 0x140fe20000000000 */
[----:B------:R-:W-:-:S08]  /*06b0*/  @P3 FADD R21, R19, R22 ;  /* 0x0000001613153221 */ /* 0x000fd00000000000 */
[C-C-:B------:R-:W-:Y:S01]  /*06c0*/  @!P4 FADD R19, R18.reuse, -R17.reuse ;  /* 0x800000111213c221 */ /* 0x140fe20000000000 */
[----:B------:R-:W-:Y:S01]  /*06d0*/  @P4 FADD R19, R18, R17 ;  /* 0x0000001112134221 */ /* 0x000fe20000000000 */
[----:B------:R-:W-:Y:S01]  /*06e0*/  FADD R18, R16, R11 ;  /* 0x0000000b10127221 */ /* 0x000fe20000000000 */
[----:B------:R-:W3:Y:S01]  /*06f0*/  F2I.CEIL.NTZ R17, R25 ;  /* 0x0000001900117305 */ /* 0x000ee2000020b100 */
[----:B------:R-:W5:Y:S01]  /*0700*/  LDS R11, [R6+0x8] ;  /* 0x00000800060b7984 */ /* 0x000f620000000800 */
[----:B--2---:R-:W-:Y:S01]  /*0710*/  FMUL R16, R5, R12 ;  /* 0x0000000c05107220 */ /* 0x004fe20000400000 */
[----:B-1----:R-:W-:Y:S01]  /*0720*/  LOP3.LUT R27, R23, 0x1, RZ, 0xc0, !PT ;  /* 0x00000001171b7812 */ /* 0x002fe200078ec0ff */
[----:B------:R-:W-:Y:S01]  /*0730*/  FADD R18, R18, R13 ;  /* 0x0000000d12127221 */ /* 0x000fe20000000000 */
[----:B------:R1:W2:Y:S02]  /*0740*/  LDS R12, [R6+0xc] ;  /* 0x00000c00060c7984 */ /* 0x0002a40000000800 */
[----:B------:R-:W-:Y:S01]  /*0750*/  ISETP.NE.U32.AND P1, PT, R27, 0x1, PT ;  /* 0x000000011b00780c */ /* 0x000fe20003f25070 */
[----:B------:R-:W0:Y:S01]  /*0760*/  F2I.CEIL.NTZ R22, R16 ;  /* 0x0000001000167305 */ /* 0x000e22000020b100 */
[----:B----4-:R-:W-:Y:S01]  /*0770*/  FMUL R23, R5, R14 ;  /* 0x0000000e05177220 */ /* 0x010fe20000400000 */
[----:B------:R-:W-:Y:S01]  /*0780*/  FADD R18, R18, R21 ;  /* 0x0000001512127221 */ /* 0x000fe20000000000 */
[----:B-1----:R-:W-:-:S03]  /*0790*/  IADD3 R6, PT, PT, R6, 0x20, RZ ;  /* 0x0000002006067810 */ /* 0x002fc60007ffe0ff */
[----:B------:R-:W-:Y:S01]  /*07a0*/  FADD R18, R18, R19 ;  /* 0x0000001312127221 */ /* 0x000fe20000000000 */
[----:B---3--:R-:W-:Y:S01]  /*07b0*/  LOP3.LUT R17, R17, 0x1, RZ, 0xc0, !PT ;  /* 0x0000000111117812 */ /* 0x008fe200078ec0ff */
[----:B------:R-:W1:Y:S03]  /*07c0*/  F2I.CEIL.NTZ R14, R23 ;  /* 0x00000017000e7305 */ /* 0x000e66000020b100 */
[----:B------:R-:W-:Y:S02]  /*07d0*/  ISETP.NE.U32.AND P2, PT, R17, 0x1, PT ;  /* 0x000000011100780c */ /* 0x000fe40003f45070 */
[----:B0-----:R-:W-:Y:S01]  /*07e0*/  LOP3.LUT R22, R22, 0x1, RZ, 0xc0, !PT ;  /* 0x0000000116167812 */ /* 0x001fe200078ec0ff */
[C-C-:B------:R-:W-:Y:S01]  /*07f0*/  @!P1 FADD R13, R15.reuse, -R24.reuse ;  /* 0x800000180f0d9221 */ /* 0x140fe20000000000 */
[----:B------:R-:W-:Y:S02]  /*0800*/  @P1 FADD R13, R15, R24 ;  /* 0x000000180f0d1221 */ /* 0x000fe40000000000 */
[----:B------:R-:W-:-:S02]  /*0810*/  ISETP.NE.U32.AND P3, PT, R22, 0x1, PT ;  /* 0x000000011600780c */ /* 0x000fc40003f65070 */
[----:B------:R-:W-:Y:S01]  /*0820*/  ISETP.NE.AND P1, PT, R10, RZ, PT ;  /* 0x000000ff0a00720c */ /* 0x000fe20003f25270 */
[----:B------:R-:W-:Y:S01]  /*0830*/  FADD R17, R18, R13 ;  /* 0x0000000d12117221 */ /* 0x000fe20000000000 */
[----:B-1----:R-:W-:-:S04]  /*0840*/  LOP3.LUT R14, R14, 0x1, RZ, 0xc0, !PT ;  /* 0x000000010e0e7812 */ /* 0x002fc800078ec0ff */
[----:B------:R-:W-:Y:S01]  /*0850*/  ISETP.NE.U32.AND P4, PT, R14, 0x1, PT ;  /* 0x000000010e00780c */ /* 0x000fe20003f85070 */
[C-C-:B------:R-:W-:Y:S01]  /*0860*/  @!P2 FADD R14, R25.reuse, -R20.reuse ;  /* 0x80000014190ea221 */ /* 0x140fe20000000000 */
[----:B------:R-:W-:-:S03]  /*0870*/  @P2 FADD R14, R25, R20 ;  /* 0x00000014190e2221 */ /* 0x000fc60000000000 */
[C-C-:B-----5:R-:W-:Y:S01]  /*0880*/  @!P3 FADD R13, R16.reuse, -R11.reuse ;  /* 0x8000000b100db221 */ /* 0x160fe20000000000 */
[----:B------:R-:W-:Y:S01]  /*0890*/  FADD R14, R17, R14 ;  /* 0x0000000e110e7221 */ /* 0x000fe20000000000 */
[----:B------:R-:W-:-:S04]  /*08a0*/  @P3 FADD R13, R16, R11 ;  /* 0x0000000b100d3221 */ /* 0x000fc80000000000 */
[----:B------:R-:W-:Y:S02]  /*08b0*/  FADD R14, R14, R13 ;  /* 0x0000000d0e0e7221 */ /* 0x000fe40000000000 */
[C-C-:B--2---:R-:W-:Y:S01]  /*08c0*/  @!P4 FADD R15, R23.reuse, -R12.reuse ;  /* 0x8000000c170fc221 */ /* 0x144fe20000000000 */
[----:B------:R-:W-:-:S04]  /*08d0*/  @P4 FADD R15, R23, R12 ;  /* 0x0000000c170f4221 */ /* 0x000fc80000000000 */
[----:B------:R-:W-:Y:S01]  /*08e0*/  FADD R11, R14, R15 ;  /* 0x0000000f0e0b7221 */ /* 0x000fe20000000000 */
[----:B------:R-:W-:Y:S06]  /*08f0*/  @P1 BRA `(.L_x_1) ;  /* 0xfffffff800cc1947 */ /* 0x000fec000383ffff */
.L_x_0:
[----:B------:R-:W-:Y:S05]  /*0900*/  @!P0 BRA `(.L_x_2) ;  /* 0x0000000400508947 */ /* 0x000fea0003800000 */
[----:B------:R-:W-:Y:S02]  /*0910*/  ISETP.GE.U32.AND P1, PT, R26, 0x4, PT ;  /* 0x000000041a00780c */ /* 0x000fe40003f26070 */
[----:B------:R-:W-:-:S04]  /*0920*/  LOP3.LUT R20, R0, 0x3, RZ, 0xc0, !PT ;  /* 0x0000000300147812 */ /* 0x000fc800078ec0ff */
[----:B------:R-:W-:-:S07]  /*0930*/  ISETP.NE.AND P0, PT, R20, RZ, PT ;  /* 0x000000ff1400720c */ /* 0x000fce0003f05270 */
[----:B------:R-:W-:Y:S06]  /*0940*/  @!P1 BRA `(.L_x_3) ;  /* 0x0000000000a09947 */ /* 0x000fec0003800000 */
[----:B------:R-:W-:Y:S02]  /*0950*/  IMAD.IADD R6, R8, 0x1, R7 ;  /* 0x0000000108067824 */ /* 0x000fe400078e0207 */
[----:B------:R-:W-:-:S03]  /*0960*/  VIADD R7, R7, 0x4 ;  /* 0x0000000407077836 */ /* 0x000fc60000000000 */
[C---:B------:R-:W-:Y:S02]  /*0970*/  LEA R17, R6.reuse, R3, 0x2 ;  /* 0x0000000306117211 */ /* 0x040fe400078e10ff */
[----:B------:R-:W-:-:S03]  /*0980*/  LEA R23, R6, R4, 0x2 ;  /* 0x0000000406177211 */ /* 0x000fc600078e10ff */
[----:B------:R-:W0:Y:S04]  /*0990*/  LDS R14, [R17] ;  /* 0x00000000110e7984 */ /* 0x000e280000000800 */
[----:B------:R-:W1:Y:S04]  /*09a0*/  LDS R10, [R17+0x4] ;  /* 0x00000400110a7984 */ /* 0x000e680000000800 */
[----:B------:R-:W2:Y:S04]  /*09b0*/  LDS R12, [R17+0x8] ;  /* 0x00000800110c7984 */ /* 0x000ea80000000800 */
[----:B------:R-:W3:Y:S04]  /*09c0*/  LDS R22, [R17+0xc] ;  /* 0x00000c0011167984 */ /* 0x000ee80000000800 */
[----:B------:R-:W4:Y:S04]  /*09d0*/  LDS R9, [R23] ;  /* 0x0000000017097984 */ /* 0x000f280000000800 */
[----:B------:R-:W5:Y:S01]  /*09e0*/  LDS R6, [R23+0x4] ;  /* 0x0000040017067984 */ /* 0x000f620000000800 */
[C---:B0-----:R-:W-:Y:S01]  /*09f0*/  FMUL R14, R5.reuse, R14 ;  /* 0x0000000e050e7220 */ /* 0x041fe20000400000 */
[----:B-1----:R-:W-:-:S03]  /*0a00*/  FMUL R13, R5, R10 ;  /* 0x0000000a050d7220 */ /* 0x002fc60000400000 */
[----:B------:R-:W0:Y:S01]  /*0a10*/  F2I.CEIL.NTZ R16, R14 ;  /* 0x0000000e00107305 */ /* 0x000e22000020b100 */
[----:B------:R-:W1:Y:S01]  /*0a20*/  LDS R10, [R23+0x8] ;  /* 0x00000800170a7984 */ /* 0x000e620000000800 */
[----:B--2---:R-:W-:-:S03]  /*0a30*/  FMUL R15, R5, R12 ;  /* 0x0000000c050f7220 */ /* 0x004fc60000400000 */
[----:B------:R-:W2:Y:S01]  /*0a40*/  LDS R12, [R23+0xc] ;  /* 0x00000c00170c7984 */ /* 0x000ea20000000800 */
[----:B---3--:R-:W-:Y:S02]  /*0a50*/  FMUL R17, R5, R22 ;  /* 0x0000001605117220 */ /* 0x008fe40000400000 */
[----:B------:R-:W3:Y:S01]  /*0a60*/  F2I.CEIL.NTZ R18, R13 ;  /* 0x0000000d00127305 */ /* 0x000ee2000020b100 */
[----:B0-----:R-:W-:-:S07]  /*0a70*/  LOP3.LUT R16, R16, 0x1, RZ, 0xc0, !PT ;  /* 0x0000000110107812 */ /* 0x001fce00078ec0ff */
[----:B------:R-:W0:Y:S01]  /*0a80*/  F2I.CEIL.NTZ R19, R15 ;  /* 0x0000000f00137305 */ /* 0x000e22000020b100 */
[----:B------:R-:W-:Y:S02]  /*0a90*/  ISETP.NE.U32.AND P1, PT, R16, 0x1, PT ;  /* 0x000000011000780c */ /* 0x000fe40003f25070 */
[----:B---3--:R-:W-:-:S05]  /*0aa0*/  LOP3.LUT R18, R18, 0x1, RZ, 0xc0, !PT ;  /* 0x0000000112127812 */ /* 0x008fca00078ec0ff */
[----:B------:R-:W3:Y:S01]  /*0ab0*/  F2I.CEIL.NTZ R21, R17 ;  /* 0x0000001100157305 */ /* 0x000ee2000020b100 */
[----:B------:R-:W-:Y:S02]  /*0ac0*/  ISETP.NE.U32.AND P2, PT, R18, 0x1, PT ;  /* 0x000000011200780c */ /* 0x000fe40003f45070 */
[----:B0-----:R-:W-:-:S03]  /*0ad0*/  LOP3.LUT R19, R19, 0x1, RZ, 0xc0, !PT ;  /* 0x0000000113137812 */ /* 0x001fc600078ec0ff */
[C-C-:B----4-:R-:W-:Y:S01]  /*0ae0*/  @!P1 FADD R16, R14.reuse, -R9.reuse ;  /* 0x800000090e109221 */ /* 0x150fe20000000000 */
[----:B------:R-:W-:Y:S01]  /*0af0*/  @P1 FADD R16, R14, R9 ;  /* 0x000000090e101221 */ /* 0x000fe20000000000 */
[----:B------:R-:W-:-:S03]  /*0b00*/  ISETP.NE.U32.AND P3, PT, R19, 0x1, PT ;  /* 0x000000011300780c */ /* 0x000fc60003f65070 */
[----:B------:R-:W-:Y:S01]  /*0b10*/  FADD R16, R11, R16 ;  /* 0x000000100b107221 */ /* 0x000fe20000000000 */
[----:B---3--:R-:W-:Y:S02]  /*0b20*/  LOP3.LUT R21, R21, 0x1, RZ, 0xc0, !PT ;  /* 0x0000000115157812 */ /* 0x008fe400078ec0ff */
[C-C-:B-----5:R-:W-:Y:S01]  /*0b30*/  @!P2 FADD R9, R13.reuse, -R6.reuse ;  /* 0x800000060d09a221 */ /* 0x160fe20000000000 */
[----:B------:R-:W-:Y:S01]  /*0b40*/  @P2 FADD R9, R13, R6 ;  /* 0x000000060d092221 */ /* 0x000fe20000000000 */
[----:B------:R-:W-:-:S03]  /*0b50*/  ISETP.NE.U32.AND P4, PT, R21, 0x1, PT ;  /* 0x000000011500780c */ /* 0x000fc60003f85070 */
[----:B------:R-:W-:Y:S02]  /*0b60*/  FADD R9, R16, R9 ;  /* 0x0000000910097221 */ /* 0x000fe40000000000 */
[C-C-:B-1----:R-:W-:Y:S01]  /*0b70*/  @!P3 FADD R14, R15.reuse, -R10.reuse ;  /* 0x8000000a0f0eb221 */ /* 0x142fe20000000000 */
[----:B------:R-:W-:-:S04]  /*0b80*/  @P3 FADD R14, R15, R10 ;  /* 0x0000000a0f0e3221 */ /* 0x000fc80000000000 */
[----:B------:R-:W-:-:S03]  /*0b90*/  FADD R14, R9, R14 ;  /* 0x0000000e090e7221 */ /* 0x000fc60000000000 */
[C-C-:B--2---:R-:W-:Y:S01]  /*0ba0*/  @!P4 FADD R11, R17.reuse, -R12.reuse ;  /* 0x8000000c110bc221 */ /* 0x144fe20000000000 */
[----:B------:R-:W-:-:S04]  /*0bb0*/  @P4 FADD R11, R17, R12 ;  /* 0x0000000c110b4221 */ /* 0x000fc80000000000 */
[----:B------:R-:W-:-:S07]  /*0bc0*/  FADD R11, R14, R11 ;  /* 0x0000000b0e0b7221 */ /* 0x000fce0000000000 */
.L_x_3:
[----:B------:R-:W-:Y:S05]  /*0bd0*/  @!P0 BRA `(.L_x_2) ;  /* 0x00000000009c8947 */ /* 0x000fea0003800000 */
[----:B------:R-:W-:Y:S02]  /*0be0*/  ISETP.NE.AND P0, PT, R20, 0x1, PT ;  /* 0x000000011400780c */ /* 0x000fe40003f05270 */
[----:B------:R-:W-:-:S04]  /*0bf0*/  LOP3.LUT R0, R0, 0x1, RZ, 0xc0, !PT ;  /* 0x0000000100007812 */ /* 0x000fc800078ec0ff */
[----:B------:R-:W-:-:S07]  /*0c00*/  ISETP.NE.U32.AND P2, PT, R0, 0x1, PT ;  /* 0x000000010000780c */ /* 0x000fce0003f45070 */
[----:B------:R-:W-:Y:S06]  /*0c10*/  @!P0 BRA `(.L_x_4) ;  /* 0x0000000000588947 */ /* 0x000fec0003800000 */
[----:B------:R-:W-:Y:S01]  /*0c20*/  IADD3 R6, PT, PT, R8, R7, RZ ;  /* 0x0000000708067210 */ /* 0x000fe20007ffe0ff */
[----:B------:R-:W-:-:S03]  /*0c30*/  VIADD R7, R7, 0x2 ;  /* 0x0000000207077836 */ /* 0x000fc60000000000 */
[C---:B------:R-:W-:Y:S02]  /*0c40*/  LEA R14, R6.reuse, R3, 0x2 ;  /* 0x00000003060e7211 */ /* 0x040fe400078e10ff */
[----:B------:R-:W-:-:S03]  /*0c50*/  LEA R16, R6, R4, 0x2 ;  /* 0x0000000406107211 */ /* 0x000fc600078e10ff */
[----:B------:R-:W0:Y:S04]  /*0c60*/  LDS R0, [R14] ;  /* 0x000000000e007984 */ /* 0x000e280000000800 */
[----:B------:R-:W1:Y:S04]  /*0c70*/  LDS R10, [R14+0x4] ;  /* 0x000004000e0a7984 */ /* 0x000e680000000800 */
[----:B------:R-:W2:Y:S04]  /*0c80*/  LDS R6, [R16] ;  /* 0x0000000010067984 */ /* 0x000ea80000000800 */
[----:B------:R-:W3:Y:S01]  /*0c90*/  LDS R12, [R16+0x4] ;  /* 0x00000400100c7984 */ /* 0x000ee20000000800 */
[----:B0-----:R-:W-:-:S04]  /*0ca0*/  FMUL R13, R5, R0 ;  /* 0x00000000050d7220 */ /* 0x001fc80000400000 */
[----:B------:R-:W0:Y:S01]  /*0cb0*/  F2I.CEIL.NTZ R0, R13 ;  /* 0x0000000d00007305 */ /* 0x000e22000020b100 */
[----:B-1----:R-:W-:-:S07]  /*0cc0*/  FMUL R15, R5, R10 ;  /* 0x0000000a050f7220 */ /* 0x002fce0000400000 */
[----:B------:R-:W1:Y:S01]  /*0cd0*/  F2I.CEIL.NTZ R9, R15 ;  /* 0x0000000f00097305 */ /* 0x000e62000020b100 */
[----:B0-----:R-:W-:-:S04]  /*0ce0*/  LOP3.LUT R0, R0, 0x1, RZ, 0xc0, !PT ;  /* 0x0000000100007812 */ /* 0x001fc800078ec0ff */
[----:B------:R-:W-:Y:S02]  /*0cf0*/  ISETP.NE.U32.AND P0, PT, R0, 0x1, PT ;  /* 0x000000010000780c */ /* 0x000fe40003f05070 */
[----:B-1----:R-:W-:-:S04]  /*0d00*/  LOP3.LUT R9, R9, 0x1, RZ, 0xc0, !PT ;  /* 0x0000000109097812 */ /* 0x002fc800078ec0ff */
[----:B------:R-:W-:-:S07]  /*0d10*/  ISETP.NE.U32.AND P1, PT, R9, 0x1, PT ;  /* 0x000000010900780c */ /* 0x000fce0003f25070 */
[C-C-:B--2---:R-:W-:Y:S01]  /*0d20*/  @!P0 FADD R0, R13.reuse, -R6.reuse ;  /* 0x800000060d008221 */ /* 0x144fe20000000000 */
[----:B------:R-:W-:-:S04]  /*0d30*/  @P0 FADD R0, R13, R6 ;  /* 0x000000060d000221 */ /* 0x000fc80000000000 */
[----:B------:R-:W-:Y:S01]  /*0d40*/  FADD R0, R11, R0 ;  /* 0x000000000b007221 */ /* 0x000fe20000000000 */
[C-C-:B---3--:R-:W-:Y:S01]  /*0d50*/  @!P1 FADD R9, R15.reuse, -R12.reuse ;  /* 0x8000000c0f099221 */ /* 0x148fe20000000000 */
[----:B------:R-:W-:-:S04]  /*0d60*/  @P1 FADD R9, R15, R12 ;  /* 0x0000000c0f091221 */ /* 0x000fc80000000000 */
[----:B------:R-:W-:-:S07]  /*0d70*/  FADD R11, R0, R9 ;  /* 0x00000009000b7221 */ /* 0x000fce0000000000 */
.L_x_4:
[----:B------:R-:W-:Y:S05]  /*0d80*/  @P2 BRA `(.L_x_2) ;  /* 0x0000000000302947 */ /* 0x000fea0003800000 */
[----:B------:R-:W-:-:S04]  /*0d90*/  IADD3 R7, PT, PT, R8, R7, RZ ;  /* 0x0000000708077210 */ /* 0x000fc80007ffe0ff */
[C---:B------:R-:W-:Y:S02]  /*0da0*/  LEA R3, R7.reuse, R3, 0x2 ;  /* 0x0000000307037211 */ /* 0x040fe400078e10ff */
[----:B------:R-:W-:-:S03]  /*0db0*/  LEA R4, R7, R4, 0x2 ;  /* 0x0000000407047211 */ /* 0x000fc600078e10ff */
[----:B------:R-:W0:Y:S04]  /*0dc0*/  LDS R0, [R3] ;  /* 0x0000000003007984 */ /* 0x000e280000000800 */
[----:B------:R-:W1:Y:S01]  /*0dd0*/  LDS R4, [R4] ;  /* 0x0000000004047984 */ /* 0x000e620000000800 */
[----:B0-----:R-:W-:-:S04]  /*0de0*/  FMUL R5, R5, R0 ;  /* 0x0000000005057220 */ /* 0x001fc80000400000 */
[----:B------:R-:W0:Y:S02]  /*0df0*/  F2I.CEIL.NTZ R0, R5 ;  /* 0x0000000500007305 */ /* 0x000e24000020b100 */
[----:B0-----:R-:W-:-:S04]  /*0e00*/  LOP3.LUT R0, R0, 0x1, RZ, 0xc0, !PT ;  /* 0x0000000100007812 */ /* 0x001fc800078ec0ff */
[----:B------:R-:W-:-:S13]  /*0e10*/  ISETP.NE.U32.AND P0, PT, R0, 0x1, PT ;  /* 0x000000010000780c */ /* 0x000fda0003f05070 */
[C-C-:B-1----:R-:W-:Y:S01]  /*0e20*/  @!P0 FADD R0, R5.reuse, -R4.reuse ;  /* 0x8000000405008221 */ /* 0x142fe20000000000 */
[----:B------:R-:W-:-:S04]  /*0e30*/  @P0 FADD R0, R5, R4 ;  /* 0x0000000405000221 */ /* 0x000fc80000000000 */
[----:B------:R-:W-:-:S07]  /*0e40*/  FADD R11, R11, R0 ;  /* 0x000000000b0b7221 */ /* 0x000fce0000000000 */
.L_x_2:
[----:B------:R-:W0:Y:S02]  /*0e50*/  LDC.64 R4, c[0x0][0x390] ;  /* 0x0000e400ff047b82 */ /* 0x000e240000000a00 */
[----:B0-----:R-:W-:-:S05]  /*0e60*/  IMAD.WIDE R2, R2, 0x4, R4 ;  /* 0x0000000402027825 */ /* 0x001fca00078e0204 */
[----:B------:R-:W-:Y:S01]  /*0e70*/  STG.E desc[UR4][R2.64], R11 ;  /* 0x0000000b02007986 */ /* 0x000fe2000c101904 */
[----:B------:R-:W-:Y:S05]  /*0e80*/  EXIT ;  /* 0x000000000000794d */ /* 0x000fea0003800000 */
.L_x_5:
[----:B------:R-:W-:-:S00]  /*0e90*/  BRA `(.L_x_5) ;  /* 0xfffffffc00fc7947 */ /* 0x000fc0000383ffff */
[----:B------:R-:W-:-:S00]  /*0ea0*/  NOP ;  /* 0x0000000000007918 */ /* 0x000fc00000000000 */
        /* <DEDUP_REMOVED lines=13> */
.L_x_12:


//--------------------- .text._Z27transformacionSinCompartidaPfS_S_i --------------------------
	.section	.text._Z27transformacionSinCompartidaPfS_S_i,"ax",@progbits
	.align	128
        .global         _Z27transformacionSinCompartidaPfS_S_i
        .type           _Z27transformacionSinCompartidaPfS_S_i,@function
        .size           _Z27transformacionSinCompartidaPfS_S_i,(.L_x_13 - _Z27transformacionSinCompartidaPfS_S_i)
        .other          _Z27transformacionSinCompartidaPfS_S_i,@"STO_CUDA_ENTRY STV_DEFAULT"
_Z27transformacionSinCompartidaPfS_S_i:
.text._Z27transformacionSinCompartidaPfS_S_i:
[----:B------:R-:W-:Y:S01]  /*0000*/  LDC R1, c[0x0][0x37c] ;  /* 0x0000df00ff017b82 */ /* 0x000fe20000000800 */
[----:B------:R-:W0:Y:S07]  /*0010*/  S2R R0, SR_TID.X ;  /* 0x0000000000007919 */ /* 0x000e2e0000002100 */
[----:B------:R-:W1:Y:S01]  /*0020*/  LDC R5, c[0x0][0x398] ;  /* 0x0000e600ff057b82 */ /* 0x000e620000000800 */
[----:B------:R-:W0:Y:S01]  /*0030*/  LDCU UR13, c[0x0][0x360] ;  /* 0x00006c00ff0d77ac */ /* 0x000e220008000800 */
[----:B------:R-:W0:Y:S02]  /*0040*/  S2R R3, SR_CTAID.X ;  /* 0x0000000000037919 */ /* 0x000e240000002500 */
[----:B0-----:R-:W-:-:S05]  /*0050*/  IMAD R0, R3, UR13, R0 ;  /* 0x0000000d03007c24 */ /* 0x001fca000f8e0200 */
[----:B-1----:R-:W-:-:S13]  /*0060*/  ISETP.GE.AND P0, PT, R0, R5, PT ;  /* 0x000000050000720c */ /* 0x002fda0003f06270 */
[----:B------:R-:W-:Y:S05]  /*0070*/  @P0 EXIT ;  /* 0x000000000000094d */ /* 0x000fea0003800000 */
[-C--:B------:R-:W-:Y:S01]  /*0080*/  IABS R7, R0.reuse ;  /* 0x0000000000077213 */ /* 0x080fe20000000000 */
[----:B------:R-:W-:Y:S01]  /*0090*/  UISETP.GE.U32.AND UP0, UPT, UR13, 0x8, UPT ;  /* 0x000000080d00788c */ /* 0x000fe2000bf06070 */
[----:B------:R-:W-:Y:S01]  /*00a0*/  IABS R8, R5 ;  /* 0x0000000500087213 */ /* 0x000fe20000000000 */
[----:B------:R-:W-:Y:S01]  /*00b0*/  ULOP3.LUT UR12, UR13, 0x7, URZ, 0xc0, !UPT ;  /* 0x000000070d0c7892 */ /* 0x000fe2000f8ec0ff */
[----:B------:R-:W0:Y:S01]  /*00c0*/  I2F.RP R4, R7 ;  /* 0x0000000700047306 */ /* 0x000e220000209400 */
[----:B------:R-:W-:Y:S01]  /*00d0*/  IABS R10, R0 ;  /* 0x00000000000a7213 */ /* 0x000fe20000000000 */
[----:B------:R-:W-:Y:S01]  /*00e0*/  UMOV UR4, URZ ;  /* 0x000000ff00047c82 */ /* 0x000fe20008000000 */
[----:B------:R-:W1:Y:S05]  /*00f0*/  LDCU.64 UR14, c[0x0][0x358] ;  /* 0x00006b00ff0e77ac */ /* 0x000e6a0008000a00 */
[----:B0-----:R-:W0:Y:S02]  /*0100*/  MUFU.RCP R4, R4 ;  /* 0x0000000400047308 */ /* 0x001e240000001000 */
[----:B0-----:R-:W-:-:S02]  /*0110*/  IADD3 R2, PT, PT, R4, 0xffffffe, RZ ;  /* 0x0ffffffe04027810 */ /* 0x001fc40007ffe0ff */
[----:B------:R-:W-:-:S04]  /*0120*/  IADD3 R4, PT, PT, RZ, -R10, RZ ;  /* 0x8000000aff047210 */ /* 0x000fc80007ffe0ff */
[----:B------:R0:W2:Y:S02]  /*0130*/  F2I.FTZ.U32.TRUNC.NTZ R3, R2 ;  /* 0x0000000200037305 */ /* 0x0000a4000021f000 */
[----:B0-----:R-:W-:Y:S01]  /*0140*/  HFMA2 R2, -RZ, RZ, 0, 0 ;  /* 0x00000000ff027431 */ /* 0x001fe200000001ff */
[----:B--2---:R-:W-:-:S05]  /*0150*/  IADD3 R6, PT, PT, RZ, -R3, RZ ;  /* 0x80000003ff067210 */ /* 0x004fca0007ffe0ff */
[----:B------:R-:W-:Y:S01]  /*0160*/  IMAD R9, R6, R7, RZ ;  /* 0x0000000706097224 */ /* 0x000fe200078e02ff */
[----:B------:R-:W-:Y:S01]  /*0170*/  MOV R6, R8 ;  /* 0x0000000800067202 */ /* 0x000fe20000000f00 */
[----:B------:R-:W-:Y:S02]  /*0180*/  HFMA2 R8, -RZ, RZ, 0, 0 ;  /* 0x00000000ff087431 */ /* 0x000fe400000001ff */
[----:B------:R-:W-:-:S06]  /*0190*/  IMAD.HI.U32 R3, R3, R9, R2 ;  /* 0x0000000903037227 */ /* 0x000fcc00078e0002 */
[----:B------:R-:W-:-:S04]  /*01a0*/  IMAD.HI.U32 R3, R3, R6, RZ ;  /* 0x0000000603037227 */ /* 0x000fc800078e00ff */
[----:B------:R-:W-:Y:S01]  /*01b0*/  IMAD R2, R3, R4, R6 ;  /* 0x0000000403027224 */ /* 0x000fe200078e0206 */
[----:B------:R-:W-:-:S04]  /*01c0*/  I2FP.F32.S32 R4, R0 ;  /* 0x0000000000047245 */ /* 0x000fc80000201400 */
[----:B------:R-:W-:-:S13]  /*01d0*/  ISETP.GT.U32.AND P1, PT, R7, R2, PT ;  /* 0x000000020700720c */ /* 0x000fda0003f24070 */
[-C--:B------:R-:W-:Y:S02]  /*01e0*/  @!P1 IADD3 R2, PT, PT, R2, -R7.reuse, RZ ;  /* 0x8000000702029210 */ /* 0x080fe40007ffe0ff */
[----:B------:R-:W-:Y:S02]  /*01f0*/  @!P1 IADD3 R3, PT, PT, R3, 0x1, RZ ;  /* 0x0000000103039810 */ /* 0x000fe40007ffe0ff */
[----:B------:R-:W-:Y:S02]  /*0200*/  ISETP.GE.U32.AND P0, PT, R2, R7, PT ;  /* 0x000000070200720c */ /* 0x000fe40003f06070 */
[C---:B------:R-:W-:Y:S02]  /*0210*/  LOP3.LUT R2, R0.reuse, R5, RZ, 0x3c, !PT ;  /* 0x0000000500027212 */ /* 0x040fe400078e3cff */
[----:B------:R-:W-:Y:S02]  /*0220*/  ISETP.NE.AND P1, PT, R0, RZ, PT ;  /* 0x000000ff0000720c */ /* 0x000fe40003f25270 */
[----:B------:R-:W-:-:S07]  /*0230*/  ISETP.GE.AND P2, PT, R2, RZ, PT ;  /* 0x000000ff0200720c */ /* 0x000fce0003f46270 */
[----:B------:R-:W-:-:S06]  /*0240*/  @P0 IADD3 R3, PT, PT, R3, 0x1, RZ ;  /* 0x0000000103030810 */ /* 0x000fcc0007ffe0ff */
[----:B------:R-:W-:Y:S02]  /*0250*/  @!P2 IADD3 R3, PT, PT, -R3, RZ, RZ ;  /* 0x000000ff0303a210 */ /* 0x000fe40007ffe1ff */
[----:B------:R-:W-:-:S05]  /*0260*/  @!P1 LOP3.LUT R3, RZ, R0, RZ, 0x33, !PT ;  /* 0x00000000ff039212 */ /* 0x000fca00078e33ff */
[----:B------:R-:W-:Y:S01]  /*0270*/  IMAD R5, R3, UR13, RZ ;  /* 0x0000000d03057c24 */ /* 0x000fe2000f8e02ff */
[----:B-1----:R-:W-:Y:S06]  /*0280*/  BRA.U !UP0, `(.L_x_6) ;  /* 0x0000000508707547 */ /* 0x002fec000b800000 */
[----:B------:R-:W0:Y:S01]  /*0290*/  LDCU.128 UR8, c[0x0][0x380] ;  /* 0x00007000ff0877ac */ /* 0x000e220008000c00 */
[----:B------:R-:W-:Y:S02]  /*02a0*/  MOV R8, RZ ;  /* 0x000000ff00087202 */ /* 0x000fe40000000f00 */
[----:B------:R-:W-:Y:S01]  /*02b0*/  MOV R6, R5 ;  /* 0x0000000500067202 */ /* 0x000fe20000000f00 */
[----:B------:R-:W-:Y:S02]  /*02c0*/  ULOP3.LUT UR5, UR13, 0xfffffff8, URZ, 0xc0, !UPT ;  /* 0xfffffff80d057892 */ /* 0x000fe4000f8ec0ff */
[----:B------:R-:W-:Y:S02]  /*02d0*/  ULOP3.LUT UR4, UR13, 0x7f8, URZ, 0xc0, !UPT ;  /* 0x000007f80d047892 */ /* 0x000fe4000f8ec0ff */
[----:B------:R-:W-:Y:S02]  /*02e0*/  UIADD3 UR5, UPT, UPT, -UR5, URZ, URZ ;  /* 0x000000ff05057290 */ /* 0x000fe4000fffe1ff */
[----:B0-----:R-:W-:-:S02]  /*02f0*/  UIADD3 UR8, UP0, UPT, UR8, 0x10, URZ ;  /* 0x0000001008087890 */ /* 0x001fc4000ff1e0ff */
[----:B------:R-:W-:Y:S02]  /*0300*/  UIADD3 UR6, UP1, UPT, UR10, 0x10, URZ ;  /* 0x000000100a067890 */ /* 0x000fe4000ff3e0ff */
[----:B------:R-:W-:Y:S02]  /*0310*/  UIADD3.X UR9, UPT, UPT, URZ, UR9, URZ, UP0, !UPT ;  /* 0x00000009ff097290 */ /* 0x000fe400087fe4ff */
[----:B------:R-:W-:-:S12]  /*0320*/  UIADD3.X UR7, UPT, UPT, URZ, UR11, URZ, UP1, !UPT ;  /* 0x0000000bff077290 */ /* 0x000fd80008ffe4ff */
.L_x_7:
[----:B------:R-:W-:Y:S02]  /*0330*/  MOV R18, UR8 ;  /* 0x0000000800127c02 */ /* 0x000fe40008000f00 */
[----:B------:R-:W-:-:S03]  /*0340*/  MOV R19, UR9 ;  /* 0x0000000900137c02 */ /* 0x000fc60008000f00 */
[----:B------:R-:W-:-:S05]  /*0350*/  IMAD.WIDE R18, R6, 0x4, R18 ;  /* 0x0000000406127825 */ /* 0x000fca00078e0212 */
[----:B------:R-:W2:Y:S01]  /*0360*/  LDG.E R29, desc[UR14][R18.64+-0x10] ;  /* 0xfffff00e121d7981 */ /* 0x000ea2000c1e1900 */
[----:B------:R-:W-:Y:S02]  /*0370*/  MOV R2, UR6 ;  /* 0x0000000600027c02 */ /* 0x000fe40008000f00 */
[----:B------:R-:W-:Y:S01]  /*0380*/  MOV R3, UR7 ;  /* 0x0000000700037c02 */ /* 0x000fe20008000f00 */
[----:B------:R-:W3:Y:S04]  /*0390*/  LDG.E R21, desc[UR14][R18.64+-0xc] ;  /* 0xfffff40e12157981 */ /* 0x000ee8000c1e1900 */
[----:B------:R-:W4:Y:S01]  /*03a0*/  LDG.E R27, desc[UR14][R18.64+-0x8] ;  /* 0xfffff80e121b7981 */ /* 0x000f22000c1e1900 */
[----:B------:R-:W-:-:S03]  /*03b0*/  IMAD.WIDE R2, R6, 0x4, R2 ;  /* 0x0000000406027825 */ /* 0x000fc600078e0202 */
[----:B------:R-:W5:Y:S04]  /*03c0*/  LDG.E R23, desc[UR14][R18.64+-0x4] ;  /* 0xfffffc0e12177981 */ /* 0x000f68000c1e1900 */
[----:B------:R-:W5:Y:S04]  /*03d0*/  LDG.E R25, desc[UR14][R18.64] ;  /* 0x0000000e12197981 */ /* 0x000f68000c1e1900 */
[----:B------:R-:W5:Y:S04]  /*03e0*/  LDG.E R20, desc[UR14][R2.64+-0x10] ;  /* 0xfffff00e02147981 */ /* 0x000f68000c1e1900 */
[----:B------:R-:W5:Y:S04]  /*03f0*/  LDG.E R9, desc[UR14][R18.64+0x4] ;  /* 0x0000040e12097981 */ /* 0x000f68000c1e1900 */
[----:B------:R-:W5:Y:S04]  /*0400*/  LDG.E R7, desc[UR14][R18.64+0x8] ;  /* 0x0000080e12077981 */ /* 0x000f68000c1e1900 */
[----:B------:R4:W5:Y:S04]  /*0410*/  LDG.E R13, desc[UR14][R18.64+0xc] ;  /* 0x00000c0e120d7981 */ /* 0x000968000c1e1900 */
[----:B------:R-:W5:Y:S04]  /*0420*/  LDG.E R16, desc[UR14][R2.64+-0xc] ;  /* 0xfffff40e02107981 */ /* 0x000f68000c1e1900 */
[----:B------:R-:W5:Y:S04]  /*0430*/  LDG.E R15, desc[UR14][R2.64+-0x8] ;  /* 0xfffff80e020f7981 */ /* 0x000f68000c1e1900 */
[----:B------:R-:W5:Y:S04]  /*0440*/  LDG.E R14, desc[UR14][R2.64+-0x4] ;  /* 0xfffffc0e020e7981 */ /* 0x000f68000c1e1900 */
[----:B------:R-:W5:Y:S04]  /*0450*/  LDG.E R12, desc[UR14][R2.64] ;  /* 0x0000000e020c7981 */ /* 0x000f68000c1e1900 */
[----:B------:R-:W5:Y:S04]  /*0460*/  LDG.E R11, desc[UR14][R2.64+0x4] ;  /* 0x0000040e020b7981 */ /* 0x000f68000c1e1900 */
[----:B------:R-:W5:Y:S04]  /*0470*/  LDG.E R10, desc[UR14][R2.64+0x8] ;  /* 0x0000080e020a7981 */ /* 0x000f68000c1e1900 */
[----:B------:R0:W5:Y:S01]  /*0480*/  LDG.E R17, desc[UR14][R2.64+0xc] ;  /* 0x00000c0e02117981 */ /* 0x000162000c1e1900 */
[----:B------:R-:W-:-:S04]  /*0490*/  UIADD3 UR5, UPT, UPT, UR5, 0x8, URZ ;  /* 0x0000000805057890 */ /* 0x000fc8000fffe0ff */
[----:B------:R-:W-:Y:S01]  /*04a0*/  UISETP.NE.AND UP0, UPT, UR5, URZ, UPT ;  /* 0x000000ff0500728c */ /* 0x000fe2000bf05270 */
[----:B------:R-:W-:Y:S01]  /*04b0*/  IADD3 R6, PT, PT, R6, 0x8, RZ ;  /* 0x0000000806067810 */ /* 0x000fe20007ffe0ff */
[----:B--2---:R-:W-:-:S04]  /*04c0*/  FMUL R29, R4, R29 ;  /* 0x0000001d041d7220 */ /* 0x004fc80000400000 */
[----:B------:R-:W1:Y:S01]  /*04d0*/  F2I.CEIL.NTZ R22, R29 ;  /* 0x0000001d00167305 */ /* 0x000e62000020b100 */
[C---:B---3--:R-:W-:Y:S01]  /*04e0*/  FMUL R21, R4.reuse, R21 ;  /* 0x0000001504157220 */ /* 0x048fe20000400000 */
[----:B----4-:R-:W-:-:S06]  /*04f0*/  FMUL R18, R4, R27 ;  /* 0x0000001b04127220 */ /* 0x010fcc0000400000 */
[----:B------:R-:W2:Y:S01]  /*0500*/  F2I.CEIL.NTZ R24, R21 ;  /* 0x0000001500187305 */ /* 0x000ea2000020b100 */
[----:B-----5:R-:W-:Y:S01]  /*0510*/  FMUL R23, R4, R23 ;  /* 0x0000001704177220 */ /* 0x020fe20000400000 */
[----:B-1----:R-:W-:-:S04]  /*0520*/  LOP3.LUT R22, R22, 0x1, RZ, 0xc0, !PT ;  /* 0x0000000116167812 */ /* 0x002fc800078ec0ff */
[----:B------:R-:W-:Y:S02]  /*0530*/  ISETP.NE.U32.AND P0, PT, R22, 0x1, PT ;  /* 0x000000011600780c */ /* 0x000fe40003f05070 */
[----:B------:R-:W1:Y:S01]  /*0540*/  F2I.CEIL.NTZ R22, R18 ;  /* 0x0000001200167305 */ /* 0x000e62000020b100 */
[----:B------:R-:W-:-:S07]  /*0550*/  FMUL R25, R4, R25 ;  /* 0x0000001904197220 */ /* 0x000fce0000400000 */
[----:B0-----:R-:W0:Y:S01]  /*0560*/  F2I.CEIL.NTZ R3, R23 ;  /* 0x0000001700037305 */ /* 0x001e22000020b100 */
[----:B--2---:R-:W-:Y:S02]  /*0570*/  LOP3.LUT R24, R24, 0x1, RZ, 0xc0, !PT ;  /* 0x0000000118187812 */ /* 0x004fe400078ec0ff */
[C-C-:B------:R-:W-:Y:S01]  /*0580*/  @P0 FADD R19, R29.reuse, R20.reuse ;  /* 0x000000141d130221 */ /* 0x140fe20000000000 */
[----:B------:R-:W-:Y:S01]  /*0590*/  @!P0 FADD R19, R29, -R20 ;  /* 0x800000141d138221 */ /* 0x000fe20000000000 */
[----:B------:R-:W-:-:S03]  /*05a0*/  FMUL R20, R4, R9 ;  /* 0x0000000904147220 */ /* 0x000fc60000400000 */
[----:B------:R-:W2:Y:S01]  /*05b0*/  F2I.CEIL.NTZ R2, R25 ;  /* 0x0000001900027305 */ /* 0x000ea2000020b100 */
[----:B-1----:R-:W-:Y:S01]  /*05c0*/  LOP3.LUT R22, R22, 0x1, RZ, 0xc0, !PT ;  /* 0x0000000116167812 */ /* 0x002fe200078ec0ff */
[----:B------:R-:W-:Y:S01]  /*05d0*/  FMUL R7, R4, R7 ;  /* 0x0000000704077220 */ /* 0x000fe20000400000 */
[----:B------:R-:W-:Y:S01]  /*05e0*/  ISETP.NE.U32.AND P1, PT, R24, 0x1, PT ;  /* 0x000000011800780c */ /* 0x000fe20003f25070 */
[----:B------:R-:W-:Y:S01]  /*05f0*/  FMUL R24, R4, R13 ;  /* 0x0000000d04187220 */ /* 0x000fe20000400000 */
[----:B------:R-:W-:-:S03]  /*0600*/  ISETP.NE.U32.AND P2, PT, R22, 0x1, PT ;  /* 0x000000011600780c */ /* 0x000fc60003f45070 */
[----:B------:R-:W1:Y:S01]  /*0610*/  F2I.CEIL.NTZ R9, R20 ;  /* 0x0000001400097305 */ /* 0x000e62000020b100 */
[----:B0-----:R-:W-:-:S04]  /*0620*/  LOP3.LUT R3, R3, 0x1, RZ, 0xc0, !PT ;  /* 0x0000000103037812 */ /* 0x001fc800078ec0ff */
[----:B------:R-:W-:-:S03]  /*0630*/  ISETP.NE.U32.AND P0, PT, R3, 0x1, PT ;  /* 0x000000010300780c */ /* 0x000fc60003f05070 */
[----:B------:R-:W0:Y:S01]  /*0640*/  F2I.CEIL.NTZ R22, R7 ;  /* 0x0000000700167305 */ /* 0x000e22000020b100 */
[----:B--2---:R-:W-:Y:S01]  /*0650*/  LOP3.LUT R2, R2, 0x1, RZ, 0xc0, !PT ;  /* 0x0000000102027812 */ /* 0x004fe200078ec0ff */
[----:B------:R-:W-:-:S06]  /*0660*/  @!P1 FADD R13, R21, -R16 ;  /* 0x80000010150d9221 */ /* 0x000fcc0000000000 */
[----:B------:R-:W2:Y:S01]  /*0670*/  F2I.CEIL.NTZ R3, R24 ;  /* 0x0000001800037305 */ /* 0x000ea2000020b100 */
[----:B------:R-:W-:Y:S01]  /*0680*/  @P1 FADD R13, R21, R16 ;  /* 0x00000010150d1221 */ /* 0x000fe20000000000 */
[----:B------:R-:W-:Y:S01]  /*0690*/  ISETP.NE.U32.AND P1, PT, R2, 0x1, PT ;  /* 0x000000010200780c */ /* 0x000fe20003f25070 */
[----:B------:R-:W-:Y:S01]  /*06a0*/  FADD R8, R19, R8 ;  /* 0x0000000813087221 */ /* 0x000fe20000000000 */
[----:B-1----:R-:W-:Y:S01]  /*06b0*/  LOP3.LUT R9, R9, 0x1, RZ, 0xc0, !PT ;  /* 0x0000000109097812 */ /* 0x002fe200078ec0ff */
[C-C-:B------:R-:W-:Y:S01]  /*06c0*/  @!P2 FADD R2, R18.reuse, -R15.reuse ;  /* 0x8000000f1202a221 */ /* 0x140fe20000000000 */
[----:B------:R-:W-:Y:S01]  /*06d0*/  @P2 FADD R2, R18, R15 ;  /* 0x0000000f12022221 */ /* 0x000fe20000000000 */
[----:B0-----:R-:W-:Y:S01]  /*06e0*/  LOP3.LUT R22, R22, 0x1, RZ, 0xc0, !PT ;  /* 0x0000000116167812 */ /* 0x001fe200078ec0ff */
[----:B------:R-:W-:Y:S01]  /*06f0*/  FADD R13, R8, R13 ;  /* 0x0000000d080d7221 */ /* 0x000fe20000000000 */
[----:B------:R-:W-:Y:S01]  /*0700*/  ISETP.NE.U32.AND P2, PT, R9, 0x1, PT ;  /* 0x000000010900780c */ /* 0x000fe20003f45070 */
[C-C-:B------:R-:W-:Y:S01]  /*0710*/  @!P0 FADD R8, R23.reuse, -R14.reuse ;  /* 0x8000000e17088221 */ /* 0x140fe20000000000 */
[----:B------:R-:W-:Y:S01]  /*0720*/  @P0 FADD R8, R23, R14 ;  /* 0x0000000e17080221 */ /* 0x000fe20000000000 */
[----:B------:R-:W-:Y:S01]  /*0730*/  ISETP.NE.U32.AND P0, PT, R22, 0x1, PT ;  /* 0x000000011600780c */ /* 0x000fe20003f05070 */
[----:B------:R-:W-:Y:S01]  /*0740*/  FADD R13, R13, R2 ;  /* 0x000000020d0d7221 */ /* 0x000fe20000000000 */
[----:B--2---:R-:W-:Y:S01]  /*0750*/  LOP3.LUT R3, R3, 0x1, RZ, 0xc0, !PT ;  /* 0x0000000103037812 */ /* 0x004fe200078ec0ff */
[----:B------:R-:W-:-:S02]  /*0760*/  @!P1 FADD R2, R25, -R12 ;  /* 0x8000000c19029221 */ /* 0x000fc40000000000 */
[----:B------:R-:W-:Y:S01]  /*0770*/  FADD R13, R13, R8 ;  /* 0x000000080d0d7221 */ /* 0x000fe20000000000 */
[----:B------:R-:W-:Y:S01]  /*0780*/  ISETP.NE.U32.AND P3, PT, R3, 0x1, PT ;  /* 0x000000010300780c */ /* 0x000fe20003f65070 */
[----:B------:R-:W-:-:S03]  /*0790*/  @P1 FADD R2, R25, R12 ;  /* 0x0000000c19021221 */ /* 0x000fc60000000000 */
[C-C-:B------:R-:W-:Y:S01]  /*07a0*/  @!P2 FADD R3, R20.reuse, -R11.reuse ;  /* 0x8000000b1403a221 */ /* 0x140fe20000000000 */
[----:B------:R-:W-:Y:S01]  /*07b0*/  @P2 FADD R3, R20, R11 ;  /* 0x0000000b14032221 */ /* 0x000fe20000000000 */
[----:B------:R-:W-:Y:S01]  /*07c0*/  FADD R12, R13, R2 ;  /* 0x000000020d0c7221 */ /* 0x000fe20000000000 */
[C-C-:B------:R-:W-:Y:S01]  /*07d0*/  @!P0 FADD R2, R7.reuse, -R10.reuse ;  /* 0x8000000a07028221 */ /* 0x140fe20000000000 */
[----:B------:R-:W-:Y:S02]  /*07e0*/  @P0 FADD R2, R7, R10 ;  /* 0x0000000a07020221 */ /* 0x000fe40000000000 */
[----:B------:R-:W-:-:S03]  /*07f0*/  FADD R3, R12, R3 ;  /* 0x000000030c037221 */ /* 0x000fc60000000000 */
[C-C-:B------:R-:W-:Y:S01]  /*0800*/  @!P3 FADD R8, R24.reuse, -R17.reuse ;  /* 0x800000111808b221 */ /* 0x140fe20000000000 */
[----:B------:R-:W-:Y:S01]  /*0810*/  @P3 FADD R8, R24, R17 ;  /* 0x0000001118083221 */ /* 0x000fe20000000000 */
[----:B------:R-:W-:-:S04]  /*0820*/  FADD R3, R3, R2 ;  /* 0x0000000203037221 */ /* 0x000fc80000000000 */
[----:B------:R-:W-:Y:S01]  /*0830*/  FADD R8, R3, R8 ;  /* 0x0000000803087221 */ /* 0x000fe20000000000 */
[----:B------:R-:W-:Y:S06]  /*0840*/  BRA.U UP0, `(.L_x_7) ;  /* 0xfffffff900b87547 */ /* 0x000fec000b83ffff */
.L_x_6:
[----:B------:R-:W-:-:S09]  /*0850*/  UISETP.NE.AND UP0, UPT, UR12, URZ, UPT ;  /* 0x000000ff0c00728c */ /* 0x000fd2000bf05270 */
[----:B------:R-:W-:Y:S05]  /*0860*/  BRA.U !UP0, `(.L_x_8) ;  /* 0x0000000508687547 */ /* 0x000fea000b800000 */
[----:B------:R-:W-:Y:S02]  /*0870*/  UISETP.GE.U32.AND UP0, UPT, UR12, 0x4, UPT ;  /* 0x000000040c00788c */ /* 0x000fe4000bf06070 */
[----:B------:R-:W-:-:S04]  /*0880*/  ULOP3.LUT UR5, UR13, 0x3, URZ, 0xc0, !UPT ;  /* 0x000000030d057892 */ /* 0x000fc8000f8ec0ff */
[----:B------:R-:W-:-:S03]  /*0890*/  UISETP.NE.AND UP1, UPT, UR5, URZ, UPT ;  /* 0x000000ff0500728c */ /* 0x000fc6000bf25270 */
[----:B------:R-:W-:Y:S08]  /*08a0*/  BRA.U !UP0, `(.L_x_9) ;  /* 0x0000000108a87547 */ /* 0x000ff0000b800000 */
[----:B------:R-:W0:Y:S01]  /*08b0*/  LDC.64 R2, c[0x0][0x380] ;  /* 0x0000e000ff027b82 */ /* 0x000e220000000a00 */
[----:B------:R-:W-:-:S05]  /*08c0*/  IADD3 R13, PT, PT, R5, UR4, RZ ;  /* 0x00000004050d7c10 */ /* 0x000fca000fffe0ff */
[C---:B0-----:R-:W-:Y:S02]  /*08d0*/  IMAD.WIDE R10, R13.reuse, 0x4, R2 ;  /* 0x000000040d0a7825 */ /* 0x041fe400078e0202 */
[----:B------:R-:W0:Y:S03]  /*08e0*/  LDC.64 R2, c[0x0][0x388] ;  /* 0x0000e200ff027b82 */ /* 0x000e260000000a00 */
[----:B------:R-:W2:Y:S04]  /*08f0*/  LDG.E R7, desc[UR14][R10.64] ;  /* 0x0000000e0a077981 */ /* 0x000ea8000c1e1900 */
[----:B------:R-:W3:Y:S04]  /*0900*/  LDG.E R15, desc[UR14][R10.64+0x4] ;  /* 0x0000040e0a0f7981 */ /* 0x000ee8000c1e1900 */
[----:B------:R-:W4:Y:S04]  /*0910*/  LDG.E R17, desc[UR14][R10.64+0x8] ;  /* 0x0000080e0a117981 */ /* 0x000f28000c1e1900 */
[----:B------:R-:W5:Y:S01]  /*0920*/  LDG.E R19, desc[UR14][R10.64+0xc] ;  /* 0x00000c0e0a137981 */ /* 0x000f62000c1e1900 */
[----:B0-----:R-:W-:-:S05]  /*0930*/  IMAD.WIDE R12, R13, 0x4, R2 ;  /* 0x000000040d0c7825 */ /* 0x001fca00078e0202 */
[----:B------:R-:W5:Y:S04]  /*0940*/  LDG.E R9, desc[UR14][R12.64] ;  /* 0x0000000e0c097981 */ /* 0x000f68000c1e1900 */
[----:B------:R-:W5:Y:S04]  /*0950*/  LDG.E R6, desc[UR14][R12.64+0x4] ;  /* 0x0000040e0c067981 */ /* 0x000f68000c1e1900 */
[----:B------:R-:W5:Y:S04]  /*0960*/  LDG.E R2, desc[UR14][R12.64+0x8] ;  /* 0x0000080e0c027981 */ /* 0x000f68000c1e1900 */
[----:B------:R-:W5:Y:S01]  /*0970*/  LDG.E R3, desc[UR14][R12.64+0xc] ;  /* 0x00000c0e0c037981 */ /* 0x000f62000c1e1900 */
[----:B------:R-:W-:Y:S01]  /*0980*/  UIADD3 UR4, UPT, UPT, UR4, 0x4, URZ ;  /* 0x0000000404047890 */ /* 0x000fe2000fffe0ff */
[----:B--2---:R-:W-:-:S04]  /*0990*/  FMUL R16, R4, R7 ;  /* 0x0000000704107220 */ /* 0x004fc80000400000 */
[----:B------:R-:W0:Y:S01]  /*09a0*/  F2I.CEIL.NTZ R7, R16 ;  /* 0x0000001000077305 */ /* 0x000e22000020b100 */
[C---:B---3--:R-:W-:Y:S01]  /*09b0*/  FMUL R15, R4.reuse, R15 ;  /* 0x0000000f040f7220 */ /* 0x048fe20000400000 */
[----:B----4-:R-:W-:-:S06]  /*09c0*/  FMUL R17, R4, R17 ;  /* 0x0000001104117220 */ /* 0x010fcc0000400000 */
[----:B------:R-:W1:Y:S01]  /*09d0*/  F2I.CEIL.NTZ R14, R15 ;  /* 0x0000000f000e7305 */ /* 0x000e62000020b100 */
[----:B-----5:R-:W-:Y:S01]  /*09e0*/  FMUL R18, R4, R19 ;  /* 0x0000001304127220 */ /* 0x020fe20000400000 */
[----:B0-----:R-:W-:-:S06]  /*09f0*/  LOP3.LUT R7, R7, 0x1, RZ, 0xc0, !PT ;  /* 0x0000000107077812 */ /* 0x001fcc00078ec0ff */
[----:B------:R-:W0:Y:S01]  /*0a00*/  F2I.CEIL.NTZ R10, R17 ;  /* 0x00000011000a7305 */ /* 0x000e22000020b100 */
[----:B------:R-:W-:Y:S02]  /*0a10*/  ISETP.NE.U32.AND P0, PT, R7, 0x1, PT ;  /* 0x000000010700780c */ /* 0x000fe40003f05070 */
[----:B-1----:R-:W-:-:S05]  /*0a20*/  LOP3.LUT R14, R14, 0x1, RZ, 0xc0, !PT ;  /* 0x000000010e0e7812 */ /* 0x002fca00078ec0ff */
[----:B------:R-:W1:Y:S01]  /*0a30*/  F2I.CEIL.NTZ R11, R18 ;  /* 0x00000012000b7305 */ /* 0x000e62000020b100 */
[----:B------:R-:W-:Y:S02]  /*0a40*/  ISETP.NE.U32.AND P1, PT, R14, 0x1, PT ;  /* 0x000000010e00780c */ /* 0x000fe40003f25070 */
[----:B0-----:R-:W-:-:S03]  /*0a50*/  LOP3.LUT R10, R10, 0x1, RZ, 0xc0, !PT ;  /* 0x000000010a0a7812 */ /* 0x001fc600078ec0ff */
[C-C-:B------:R-:W-:Y:S01]  /*0a60*/  @!P0 FADD R7, R16.reuse, -R9.reuse ;  /* 0x8000000910078221 */ /* 0x140fe20000000000 */
[----:B------:R-:W-:Y:S01]  /*0a70*/  @P0 FADD R7, R16, R9 ;  /* 0x0000000910070221 */ /* 0x000fe20000000000 */
[----:B------:R-:W-:-:S03]  /*0a80*/  ISETP.NE.U32.AND P2, PT, R10, 0x1, PT ;  /* 0x000000010a00780c */ /* 0x000fc60003f45070 */
[----:B------:R-:W-:Y:S01]  /*0a90*/  FADD R10, R8, R7 ;  /* 0x00000007080a7221 */ /* 0x000fe20000000000 */
[----:B-1----:R-:W-:Y:S02]  /*0aa0*/  LOP3.LUT R11, R11, 0x1, RZ, 0xc0, !PT ;  /* 0x000000010b0b7812 */ /* 0x002fe400078ec0ff */
[C-C-:B------:R-:W-:Y:S01]  /*0ab0*/  @!P1 FADD R9, R15.reuse, -R6.reuse ;  /* 0x800000060f099221 */ /* 0x140fe20000000000 */
[----:B------:R-:W-:Y:S01]  /*0ac0*/  @P1 FADD R9, R15, R6 ;  /* 0x000000060f091221 */ /* 0x000fe20000000000 */
[----:B------:R-:W-:-:S03]  /*0ad0*/  ISETP.NE.U32.AND P3, PT, R11, 0x1, PT ;  /* 0x000000010b00780c */ /* 0x000fc60003f65070 */
[----:B------:R-:W-:Y:S02]  /*0ae0*/  FADD R10, R10, R9 ;  /* 0x000000090a0a7221 */ /* 0x000fe40000000000 */
[C-C-:B------:R-:W-:Y:S01]  /*0af0*/  @!P2 FADD R7, R17.reuse, -R2.reuse ;  /* 0x800000021107a221 */ /* 0x140fe20000000000 */
[----:B------:R-:W-:-:S04]  /*0b00*/  @P2 FADD R7, R17, R2 ;  /* 0x0000000211072221 */ /* 0x000fc80000000000 */
[----:B------:R-:W-:-:S03]  /*0b10*/  FADD R7, R10, R7 ;  /* 0x000000070a077221 */ /* 0x000fc60000000000 */
[C-C-:B------:R-:W-:Y:S01]  /*0b20*/  @!P3 FADD R8, R18.reuse, -R3.reuse ;  /* 0x800000031208b221 */ /* 0x140fe20000000000 */
[----:B------:R-:W-:-:S04]  /*0b30*/  @P3 FADD R8, R18, R3 ;  /* 0x0000000312083221 */ /* 0x000fc80000000000 */
[----:B------:R-:W-:-:S07]  /*0b40*/  FADD R8, R7, R8 ;  /* 0x0000000807087221 */ /* 0x000fce0000000000 */
.L_x_9:
[----:B------:R-:W-:Y:S05]  /*0b50*/  BRA.U !UP1, `(.L_x_8) ;  /* 0x0000000109ac7547 */ /* 0x000fea000b800000 */
[----:B------:R-:W-:Y:S02]  /*0b60*/  UISETP.NE.AND UP0, UPT, UR5, 0x1, UPT ;  /* 0x000000010500788c */ /* 0x000fe4000bf05270 */
[----:B------:R-:W-:-:S04]  /*0b70*/  ULOP3.LUT UR6, UR13, 0x1, URZ, 0xc0, !UPT ;  /* 0x000000010d067892 */ /* 0x000fc8000f8ec0ff */
[----:B------:R-:W-:-:S03]  /*0b80*/  UISETP.NE.U32.AND UP1, UPT, UR6, 0x1, UPT ;  /* 0x000000010600788c */ /* 0x000fc6000bf25070 */
[----:B------:R-:W-:Y:S08]  /*0b90*/  BRA.U !UP0, `(.L_x_10) ;  /* 0x0000000108607547 */ /* 0x000ff0000b800000 */
[----:B------:R-:W0:Y:S01]  /*0ba0*/  LDC.64 R2, c[0x0][0x380] ;  /* 0x0000e000ff027b82 */ /* 0x000e220000000a00 */
[----:B------:R-:W-:-:S07]  /*0bb0*/  IADD3 R13, PT, PT, R5, UR4, RZ ;  /* 0x00000004050d7c10 */ /* 0x000fce000fffe0ff */
[----:B------:R-:W1:Y:S01]  /*0bc0*/  LDC.64 R6, c[0x0][0x388] ;  /* 0x0000e200ff067b82 */ /* 0x000e620000000a00 */
[----:B0-----:R-:W-:-:S05]  /*0bd0*/  IMAD.WIDE R2, R13, 0x4, R2 ;  /* 0x000000040d027825 */ /* 0x001fca00078e0202 */
[----:B------:R-:W2:Y:S04]  /*0be0*/  LDG.E R9, desc[UR14][R2.64] ;  /* 0x0000000e02097981 */ /* 0x000ea8000c1e1900 */
[----:B------:R-:W3:Y:S01]  /*0bf0*/  LDG.E R11, desc[UR14][R2.64+0x4] ;  /* 0x0000040e020b7981 */ /* 0x000ee2000c1e1900 */
[----:B-1----:R-:W-:-:S05]  /*0c00*/  IMAD.WIDE R6, R13, 0x4, R6 ;  /* 0x000000040d067825 */ /* 0x002fca00078e0206 */
[----:B------:R-:W4:Y:S04]  /*0c10*/  LDG.E R10, desc[UR14][R6.64] ;  /* 0x0000000e060a7981 */ /* 0x000f28000c1e1900 */
[----:B------:R-:W5:Y:S01]  /*0c20*/  LDG.E R12, desc[UR14][R6.64+0x4] ;  /* 0x0000040e060c7981 */ /* 0x000f62000c1e1900 */
[----:B------:R-:W-:Y:S01]  /*0c30*/  UIADD3 UR4, UPT, UPT, UR4, 0x2, URZ ;  /* 0x0000000204047890 */ /* 0x000fe2000fffe0ff */
[----:B--2---:R-:W-:-:S04]  /*0c40*/  FMUL R13, R4, R9 ;  /* 0x00000009040d7220 */ /* 0x004fc80000400000 */
[----:B------:R-:W0:Y:S01]  /*0c50*/  F2I.CEIL.NTZ R9, R13 ;  /* 0x0000000d00097305 */ /* 0x000e22000020b100 */
[----:B---3--:R-:W-:-:S07]  /*0c60*/  FMUL R15, R4, R11 ;  /* 0x0000000b040f7220 */ /* 0x008fce0000400000 */
[----:B------:R-:W1:Y:S01]  /*0c70*/  F2I.CEIL.NTZ R11, R15 ;  /* 0x0000000f000b7305 */ /* 0x000e62000020b100 */
[----:B0-----:R-:W-:-:S04]  /*0c80*/  LOP3.LUT R9, R9, 0x1, RZ, 0xc0, !PT ;  /* 0x0000000109097812 */ /* 0x001fc800078ec0ff */
[----:B------:R-:W-:Y:S02]  /*0c90*/  ISETP.NE.U32.AND P0, PT, R9, 0x1, PT ;  /* 0x000000010900780c */ /* 0x000fe40003f05070 */
[----:B-1----:R-:W-:-:S04]  /*0ca0*/  LOP3.LUT R11, R11, 0x1, RZ, 0xc0, !PT ;  /* 0x000000010b0b7812 */ /* 0x002fc800078ec0ff */
[----:B------:R-:W-:-:S07]  /*0cb0*/  ISETP.NE.U32.AND P1, PT, R11, 0x1, PT ;  /* 0x000000010b00780c */ /* 0x000fce0003f25070 */
[C-C-:B----4-:R-:W-:Y:S01]  /*0cc0*/  @!P0 FADD R3, R13.reuse, -R10.reuse ;  /* 0x8000000a0d038221 */ /* 0x150fe20000000000 */
[----:B------:R-:W-:-:S04]  /*0cd0*/  @P0 FADD R3, R13, R10 ;  /* 0x0000000a0d030221 */ /* 0x000fc80000000000 */
[----:B------:R-:W-:Y:S01]  /*0ce0*/  FADD R3, R8, R3 ;  /* 0x0000000308037221 */ /* 0x000fe20000000000 */
[C-C-:B-----5:R-:W-:Y:S01]  /*0cf0*/  @!P1 FADD R2, R15.reuse, -R12.reuse ;  /* 0x8000000c0f029221 */ /* 0x160fe20000000000 */
[----:B------:R-:W-:-:S04]  /*0d00*/  @P1 FADD R2, R15, R12 ;  /* 0x0000000c0f021221 */ /* 0x000fc80000000000 */
[----:B------:R-:W-:-:S07]  /*0d10*/  FADD R8, R3, R2 ;  /* 0x0000000203087221 */ /* 0x000fce0000000000 */
.L_x_10:
[----:B------:R-:W-:Y:S05]  /*0d20*/  BRA.U UP1, `(.L_x_8) ;  /* 0x0000000101387547 */ /* 0x000fea000b800000 */
[----:B------:R-:W0:Y:S01]  /*0d30*/  LDC.64 R2, c[0x0][0x380] ;  /* 0x0000e000ff027b82 */ /* 0x000e220000000a00 */
[----:B------:R-:W-:-:S07]  /*0d40*/  IADD3 R5, PT, PT, R5, UR4, RZ ;  /* 0x0000000405057c10 */ /* 0x000fce000fffe0ff */
[----:B------:R-:W1:Y:S01]  /*0d50*/  LDC.64 R6, c[0x0][0x388] ;  /* 0x0000e200ff067b82 */ /* 0x000e620000000a00 */
[----:B0-----:R-:W-:-:S06]  /*0d60*/  IMAD.WIDE R2, R5, 0x4, R2 ;  /* 0x0000000405027825 */ /* 0x001fcc00078e0202 */
[----:B------:R-:W2:Y:S01]  /*0d70*/  LDG.E R3, desc[UR14][R2.64] ;  /* 0x0000000e02037981 */ /* 0x000ea2000c1e1900 */
[----:B-1----:R-:W-:-:S06]  /*0d80*/  IMAD.WIDE R6, R5, 0x4, R6 ;  /* 0x0000000405067825 */ /* 0x002fcc00078e0206 */
[----:B------:R-:W3:Y:S01]  /*0d90*/  LDG.E R6, desc[UR14][R6.64] ;  /* 0x0000000e06067981 */ /* 0x000ee2000c1e1900 */
[----:B--2---:R-:W-:-:S04]  /*0da0*/  FMUL R9, R4, R3 ;  /* 0x0000000304097220 */ /* 0x004fc80000400000 */
[----:B------:R-:W0:Y:S02]  /*0db0*/  F2I.CEIL.NTZ R4, R9 ;  /* 0x0000000900047305 */ /* 0x000e24000020b100 */
[----:B0-----:R-:W-:-:S04]  /*0dc0*/  LOP3.LUT R4, R4, 0x1, RZ, 0xc0, !PT ;  /* 0x0000000104047812 */ /* 0x001fc800078ec0ff */
[----:B------:R-:W-:-:S13]  /*0dd0*/  ISETP.NE.U32.AND P0, PT, R4, 0x1, PT ;  /* 0x000000010400780c */ /* 0x000fda0003f05070 */
[C-C-:B---3--:R-:W-:Y:S01]  /*0de0*/  @!P0 FADD R5, R9.reuse, -R6.reuse ;  /* 0x8000000609058221 */ /* 0x148fe20000000000 */
[----:B------:R-:W-:-:S04]  /*0df0*/  @P0 FADD R5, R9, R6 ;  /* 0x0000000609050221 */ /* 0x000fc80000000000 */
[----:B------:R-:W-:-:S07]  /*0e00*/  FADD R8, R8, R5 ;  /* 0x0000000508087221 */ /* 0x000fce0000000000 */
.L_x_8:
[----:B------:R-:W0:Y:S02]  /*0e10*/  LDC.64 R2, c[0x0][0x390] ;  /* 0x0000e400ff027b82 */ /* 0x000e240000000a00 */
[----:B0-----:R-:W-:-:S05]  /*0e20*/  IMAD.WIDE R2, R0, 0x4, R2 ;  /* 0x0000000400027825 */ /* 0x001fca00078e0202 */
[----:B------:R-:W-:Y:S01]  /*0e30*/  STG.E desc[UR14][R2.64], R8 ;  /* 0x0000000802007986 */ /* 0x000fe2000c10190e */
[----:B------:R-:W-:Y:S05]  /*0e40*/  EXIT ;  /* 0x000000000000794d */ /* 0x000fea0003800000 */
.L_x_11:
        /* <DEDUP_REMOVED lines=11> */
.L_x_13:


//--------------------- .nv.shared._Z27transformacionConCompartidaPfS_S_i --------------------------
	.section	.nv.shared._Z27transformacionConCompartidaPfS_S_i,"aw",@nobits
	.sectionflags	@""
	.align	16
	.zero		1024


//--------------------- .nv.shared.reserved.0     --------------------------
	.section	.nv.shared.reserved.0,"aw",@nobits
	.weak		__nv_reservedSMEM_offset_0_alias
	.size		__nv_reservedSMEM_offset_0_alias, 0, 64
	.other		__nv_reservedSMEM_offset_0_alias,@"STO_CUDA_RESERVED_SHARED STV_DEFAULT"
__nv_reservedSMEM_offset_0_alias:
	.zero		0
	.zero		64


//--------------------- .nv.shared._Z27transformacionSinCompartidaPfS_S_i --------------------------
	.section	.nv.shared._Z27transformacionSinCompartidaPfS_S_i,"aw",@nobits
	.sectionflags	@""
	.align	16
	.zero		1024


//--------------------- .nv.constant0._Z27transformacionConCompartidaPfS_S_i --------------------------
	.section	.nv.constant0._Z27transformacionConCompartidaPfS_S_i,"a",@progbits
	.sectionflags	@""
	.align	4
.nv.constant0._Z27transformacionConCompartidaPfS_S_i:
	.zero		924


//--------------------- .nv.constant0._Z27transformacionSinCompartidaPfS_S_i --------------------------
	.section	.nv.constant0._Z27transformacionSinCompartidaPfS_S_i,"a",@progbits
	.sectionflags	@""
	.align	4
.nv.constant0._Z27transformacionSinCompartidaPfS_S_i:
	.zero		924


//--------------------- SYMBOLS --------------------------

	.type		.nv.reservedSmem.offset0,@object
	.size		.nv.reservedSmem.offset0,0x4
	.type		.nv.reservedSmem.cap,@object
	.size		.nv.reservedSmem.cap,0x4
